	.target	sm_100a

	.elftype	@"ET_EXEC"


//--------------------- .note.nv.tkinfo           --------------------------
	.section	.note.nv.tkinfo,"",@"SHT_NOTE"
	.sectionflags	@"SHF_NOTE_NV_TKINFO"
	.tkinfo
        /*0018*/ 	.word	0x00000002
        /*0030*/ 	.string	""
        /*0030*/ 	.string	"ptxas"
        /*0030*/ 	.string	"Cuda compilation tools, release 13.0, V13.0.88"
        /*0030*/ 	.string	"Build cuda_13.0.r13.0/compiler.36424714_0"
        /*0030*/ 	.string	"-arch sm_100a -m 64 "



//--------------------- .note.nv.cuinfo           --------------------------
	.section	.note.nv.cuinfo,"",@"SHT_NOTE"
	.sectionflags	@"SHF_NOTE_NV_CUINFO"
        /*0018*/ 	.short	0x0002
        /*001a*/ 	.short	0x0064
        /*001c*/ 	.short	0x0082
	.zero		2


//--------------------- .nv.info                  --------------------------
	.section	.nv.info,"",@"SHT_CUDA_INFO"
	.align	4


	//----- nvinfo : EIATTR_REGCOUNT
	.align		4
        /*0000*/ 	.byte	0x04, 0x2f
        /*0002*/ 	.short	(.L_19 - .L_18)
	.align		4
.L_18:
        /*0004*/ 	.word	index@(_ZN7cutlass13device_kernelINS_4gemm6kernel13GemmUniversalIN4cute5tupleIJiiiiEEENS1_10collective13CollectiveMmaINS1_35MainloopSm100TmaUmmaWarpSpecializedILi10ELi2ELi4ENS5_IJNS4_1CILi8EEENSA_ILi1EEESC_EEEEENS5_IJNSA_ILi256EEENSA_ILi64EEESG_EEENS_6half_tENS5_IJlSC_lEEESI_SJ_NS4_8TiledMMAINS4_8MMA_AtomIJNS4_26SM100_MMA_F16BF16_2x1SM_SSISI_SI_fLi256ELi64ELNS4_4UMMA5MajorE0ELSO_0ELNSN_7ScaleInE0ELSP_0EEEEEENS4_6LayoutINS5_IJSC_SC_SC_EEENS5_IJNSA_ILi0EEESU_SU_EEEEENS5_IJNS4_10UnderscoreESX_SX_EEEEENS4_18SM100_TMA_2SM_LOADENS4_14ComposedLayoutINS4_7SwizzleILi3ELi4ELi3EEENS4_18smem_ptr_flag_bitsILi16EEENSS_INS5_IJSB_SG_EEENS5_IJSG_SC_EEEEEEEvNS4_8identityENS4_28SM100_TMA_2SM_LOAD_MULTICASTES19_vS1A_EENS_8epilogue10collective18CollectiveEpilogueINS1D_23Sm100TmaWarpSpecializedILi3ELi2ELi32ELb1ELb0EEEJNS5_IJNSA_ILi128EEESG_SG_EEENS5_IJNSS_IS1I_SC_EENSS_INSA_ILi32EEESC_EEEEESI_SJ_SI_SJ_NS1D_6fusion15FusionCallbacksIS1H_NS1O_17LinearCombinationISI_fSI_fLNS_15FloatRoundStyleE2EEES1J_S1N_JEEENS4_5SM1004TMEM4LOAD26SM100_TMEM_LOAD_32dp32b32xENS4_13SM90_TMA_LOADENS11_INS12_ILi2ELi4ELi3EEES15_NSS_INS5_IJSB_S1L_EEENS5_IJS1L_SC_EEEEEEENS4_39AutoVectorizingCopyWithAssumedAlignmentILi128EEENS4_14SM90_TMA_STOREES23_S25_S25_EEEvvEEEEvNT_6ParamsE)
        /*0008*/ 	.word	0x00000078


	//----- nvinfo : EIATTR_FRAME_SIZE
	.align		4
.L_19:
        /*000c*/ 	.byte	0x04, 0x11
        /*000e*/ 	.short	(.L_21 - .L_20)
	.align		4
.L_20:
        /*0010*/ 	.word	index@($__internal_2_$__cuda_sm10x_tcgen05_guardrail_trap_unallocated_columns_being_dealloced)
        /*0014*/ 	.word	0x00000000


	//----- nvinfo : EIATTR_FRAME_SIZE
	.align		4
.L_21:
        /*0018*/ 	.byte	0x04, 0x11
        /*001a*/ 	.short	(.L_23 - .L_22)
	.align		4
.L_22:
        /*001c*/ 	.word	index@($__internal_1_$__cuda_sm10x_tcgen05_guardrail_trap_phase_invalid_during_alloc)
        /*0020*/ 	.word	0x00000000


	//----- nvinfo : EIATTR_FRAME_SIZE
	.align		4
.L_23:
        /*0024*/ 	.byte	0x04, 0x11
        /*0026*/ 	.short	(.L_25 - .L_24)
	.align		4
.L_24:
        /*0028*/ 	.word	index@($__internal_0_$__cuda_sm10x_tcgen05_guardrail_trap_col_being_dealloced_not_returned_by_alloc)
        /*002c*/ 	.word	0x00000000


	//----- nvinfo : EIATTR_FRAME_SIZE
	.align		4
.L_25:
        /*0030*/ 	.byte	0x04, 0x11
        /*0032*/ 	.short	(.L_27 - .L_26)
	.align		4
.L_26:
        /*0034*/ 	.word	index@(_ZN7cutlass13device_kernelINS_4gemm6kernel13GemmUniversalIN4cute5tupleIJiiiiEEENS1_10collective13CollectiveMmaINS1_35MainloopSm100TmaUmmaWarpSpecializedILi10ELi2ELi4ENS5_IJNS4_1CILi8EEENSA_ILi1EEESC_EEEEENS5_IJNSA_ILi256EEENSA_ILi64EEESG_EEENS_6half_tENS5_IJlSC_lEEESI_SJ_NS4_8TiledMMAINS4_8MMA_AtomIJNS4_26SM100_MMA_F16BF16_2x1SM_SSISI_SI_fLi256ELi64ELNS4_4UMMA5MajorE0ELSO_0ELNSN_7ScaleInE0ELSP_0EEEEEENS4_6LayoutINS5_IJSC_SC_SC_EEENS5_IJNSA_ILi0EEESU_SU_EEEEENS5_IJNS4_10UnderscoreESX_SX_EEEEENS4_18SM100_TMA_2SM_LOADENS4_14ComposedLayoutINS4_7SwizzleILi3ELi4ELi3EEENS4_18smem_ptr_flag_bitsILi16EEENSS_INS5_IJSB_SG_EEENS5_IJSG_SC_EEEEEEEvNS4_8identityENS4_28SM100_TMA_2SM_LOAD_MULTICASTES19_vS1A_EENS_8epilogue10collective18CollectiveEpilogueINS1D_23Sm100TmaWarpSpecializedILi3ELi2ELi32ELb1ELb0EEEJNS5_IJNSA_ILi128EEESG_SG_EEENS5_IJNSS_IS1I_SC_EENSS_INSA_ILi32EEESC_EEEEESI_SJ_SI_SJ_NS1D_6fusion15FusionCallbacksIS1H_NS1O_17LinearCombinationISI_fSI_fLNS_15FloatRoundStyleE2EEES1J_S1N_JEEENS4_5SM1004TMEM4LOAD26SM100_TMEM_LOAD_32dp32b32xENS4_13SM90_TMA_LOADENS11_INS12_ILi2ELi4ELi3EEES15_NSS_INS5_IJSB_S1L_EEENS5_IJS1L_SC_EEEEEEENS4_39AutoVectorizingCopyWithAssumedAlignmentILi128EEENS4_14SM90_TMA_STOREES23_S25_S25_EEEvvEEEEvNT_6ParamsE)
        /*0038*/ 	.word	0x00000000


	//----- nvinfo : EIATTR_MIN_STACK_SIZE
	.align		4
.L_27:
        /*003c*/ 	.byte	0x04, 0x12
        /*003e*/ 	.short	(.L_29 - .L_28)
	.align		4
.L_28:
        /*0040*/ 	.word	index@(_ZN7cutlass13device_kernelINS_4gemm6kernel13GemmUniversalIN4cute5tupleIJiiiiEEENS1_10collective13CollectiveMmaINS1_35MainloopSm100TmaUmmaWarpSpecializedILi10ELi2ELi4ENS5_IJNS4_1CILi8EEENSA_ILi1EEESC_EEEEENS5_IJNSA_ILi256EEENSA_ILi64EEESG_EEENS_6half_tENS5_IJlSC_lEEESI_SJ_NS4_8TiledMMAINS4_8MMA_AtomIJNS4_26SM100_MMA_F16BF16_2x1SM_SSISI_SI_fLi256ELi64ELNS4_4UMMA5MajorE0ELSO_0ELNSN_7ScaleInE0ELSP_0EEEEEENS4_6LayoutINS5_IJSC_SC_SC_EEENS5_IJNSA_ILi0EEESU_SU_EEEEENS5_IJNS4_10UnderscoreESX_SX_EEEEENS4_18SM100_TMA_2SM_LOADENS4_14ComposedLayoutINS4_7SwizzleILi3ELi4ELi3EEENS4_18smem_ptr_flag_bitsILi16EEENSS_INS5_IJSB_SG_EEENS5_IJSG_SC_EEEEEEEvNS4_8identityENS4_28SM100_TMA_2SM_LOAD_MULTICASTES19_vS1A_EENS_8epilogue10collective18CollectiveEpilogueINS1D_23Sm100TmaWarpSpecializedILi3ELi2ELi32ELb1ELb0EEEJNS5_IJNSA_ILi128EEESG_SG_EEENS5_IJNSS_IS1I_SC_EENSS_INSA_ILi32EEESC_EEEEESI_SJ_SI_SJ_NS1D_6fusion15FusionCallbacksIS1H_NS1O_17LinearCombinationISI_fSI_fLNS_15FloatRoundStyleE2EEES1J_S1N_JEEENS4_5SM1004TMEM4LOAD26SM100_TMEM_LOAD_32dp32b32xENS4_13SM90_TMA_LOADENS11_INS12_ILi2ELi4ELi3EEES15_NSS_INS5_IJSB_S1L_EEENS5_IJS1L_SC_EEEEEEENS4_39AutoVectorizingCopyWithAssumedAlignmentILi128EEENS4_14SM90_TMA_STOREES23_S25_S25_EEEvvEEEEvNT_6ParamsE)
        /*0044*/ 	.word	0x00000000
.L_29:


//--------------------- .nv.compat                --------------------------
	.section	.nv.compat,"",@"SHT_CUDA_COMPAT_INFO"
	.align	4
        /*0000*/ 	.byte	0x02, 0x09, 0x01, 0x00, 0x02, 0x02, 0x02, 0x00, 0x02, 0x05, 0x05, 0x00, 0x03, 0x07, 0x01, 0x01
        /*0010*/ 	.byte	0x02, 0x03, 0x01, 0x00, 0x02, 0x06, 0x01, 0x00, 0x04, 0x0b, 0x08, 0x00, 0x09, 0x00, 0x00, 0x00
        /*0020*/ 	.byte	0x00, 0x00, 0x00, 0x00


//--------------------- .nv.info._ZN7cutlass13device_kernelINS_4gemm6kernel13GemmUniversalIN4cute5tupleIJiiiiEEENS1_10collective13CollectiveMmaINS1_35MainloopSm100TmaUmmaWarpSpecializedILi10ELi2ELi4ENS5_IJNS4_1CILi8EEENSA_ILi1EEESC_EEEEENS5_IJNSA_ILi256EEENSA_ILi64EEESG_EEENS_6half_tENS5_IJlSC_lEEESI_SJ_NS4_8TiledMMAINS4_8MMA_AtomIJNS4_26SM100_MMA_F16BF16_2x1SM_SSISI_SI_fLi256ELi64ELNS4_4UMMA5MajorE0ELSO_0ELNSN_7ScaleInE0ELSP_0EEEEEENS4_6LayoutINS5_IJSC_SC_SC_EEENS5_IJNSA_ILi0EEESU_SU_EEEEENS5_IJNS4_10UnderscoreESX_SX_EEEEENS4_18SM100_TMA_2SM_LOADENS4_14ComposedLayoutINS4_7SwizzleILi3ELi4ELi3EEENS4_18smem_ptr_flag_bitsILi16EEENSS_INS5_IJSB_SG_EEENS5_IJSG_SC_EEEEEEEvNS4_8identityENS4_28SM100_TMA_2SM_LOAD_MULTICASTES19_vS1A_EENS_8epilogue10collective18CollectiveEpilogueINS1D_23Sm100TmaWarpSpecializedILi3ELi2ELi32ELb1ELb0EEEJNS5_IJNSA_ILi128EEESG_SG_EEENS5_IJNSS_IS1I_SC_EENSS_INSA_ILi32EEESC_EEEEESI_SJ_SI_SJ_NS1D_6fusion15FusionCallbacksIS1H_NS1O_17LinearCombinationISI_fSI_fLNS_15FloatRoundStyleE2EEES1J_S1N_JEEENS4_5SM1004TMEM4LOAD26SM100_TMEM_LOAD_32dp32b32xENS4_13SM90_TMA_LOADENS11_INS12_ILi2ELi4ELi3EEES15_NSS_INS5_IJSB_S1L_EEENS5_IJS1L_SC_EEEEEEENS4_39AutoVectorizingCopyWithAssumedAlignmentILi128EEENS4_14SM90_TMA_STOREES23_S25_S25_EEEvvEEEEvNT_6ParamsE --------------------------
	.section	.nv.info._ZN7cutlass13device_kernelINS_4gemm6kernel13GemmUniversalIN4cute5tupleIJiiiiEEENS1_10collective13CollectiveMmaINS1_35MainloopSm100TmaUmmaWarpSpecializedILi10ELi2ELi4ENS5_IJNS4_1CILi8EEENSA_ILi1EEESC_EEEEENS5_IJNSA_ILi256EEENSA_ILi64EEESG_EEENS_6half_tENS5_IJlSC_lEEESI_SJ_NS4_8TiledMMAINS4_8MMA_AtomIJNS4_26SM100_MMA_F16BF16_2x1SM_SSISI_SI_fLi256ELi64ELNS4_4UMMA5MajorE0ELSO_0ELNSN_7ScaleInE0ELSP_0EEEEEENS4_6LayoutINS5_IJSC_SC_SC_EEENS5_IJNSA_ILi0EEESU_SU_EEEEENS5_IJNS4_10UnderscoreESX_SX_EEEEENS4_18SM100_TMA_2SM_LOADENS4_14ComposedLayoutINS4_7SwizzleILi3ELi4ELi3EEENS4_18smem_ptr_flag_bitsILi16EEENSS_INS5_IJSB_SG_EEENS5_IJSG_SC_EEEEEEEvNS4_8identityENS4_28SM100_TMA_2SM_LOAD_MULTICASTES19_vS1A_EENS_8epilogue10collective18CollectiveEpilogueINS1D_23Sm100TmaWarpSpecializedILi3ELi2ELi32ELb1ELb0EEEJNS5_IJNSA_ILi128EEESG_SG_EEENS5_IJNSS_IS1I_SC_EENSS_INSA_ILi32EEESC_EEEEESI_SJ_SI_SJ_NS1D_6fusion15FusionCallbacksIS1H_NS1O_17LinearCombinationISI_fSI_fLNS_15FloatRoundStyleE2EEES1J_S1N_JEEENS4_5SM1004TMEM4LOAD26SM100_TMEM_LOAD_32dp32b32xENS4_13SM90_TMA_LOADENS11_INS12_ILi2ELi4ELi3EEES15_NSS_INS5_IJSB_S1L_EEENS5_IJS1L_SC_EEEEEEENS4_39AutoVectorizingCopyWithAssumedAlignmentILi128EEENS4_14SM90_TMA_STOREES23_S25_S25_EEEvvEEEEvNT_6ParamsE,"",@"SHT_CUDA_INFO"
	.sectionflags	@""
	.align	4


	//----- nvinfo : EIATTR_CUDA_API_VERSION
	.align		4
        /*0000*/ 	.byte	0x04, 0x37
        /*0002*/ 	.short	(.L_31 - .L_30)
.L_30:
        /*0004*/ 	.word	0x00000082


	//----- nvinfo : EIATTR_KPARAM_INFO
	.align		4
.L_31:
        /*0008*/ 	.byte	0x04, 0x17
        /*000a*/ 	.short	(.L_33 - .L_32)
.L_32:
        /*000c*/ 	.word	0x00000000
        /*0010*/ 	.short	0x0000
        /*0012*/ 	.short	0x0000
        /*0014*/ 	.byte	0x00, 0xf0, 0x01, 0x20


	//----- nvinfo : EIATTR_AT_ENTRY_FRAGMENTS
	.align		4
.L_33:
        /*0018*/ 	.byte	0x04, 0x4f
        /*001a*/ 	.short	(.L_35 - .L_34)


	//   ....[0]....
.L_34:
        /*001c*/ 	.word	0x00000007


	//----- nvinfo : EIATTR_RESERVED_SMEM_USED
	.align		4
.L_35:
        /*0020*/ 	.byte	0x01, 0x41
	.zero		2


	//----- nvinfo : EIATTR_SPARSE_MMA_MASK
	.align		4
        /*0024*/ 	.byte	0x03, 0x50
        /*0026*/ 	.short	0x0000


	//----- nvinfo : EIATTR_TCGEN05_2CTA_USED
	.align		4
        /*0028*/ 	.byte	0x01, 0x52
	.zero		2


	//----- nvinfo : EIATTR_MAXREG_COUNT
	.align		4
        /*002c*/ 	.byte	0x03, 0x1b
        /*002e*/ 	.short	0x00ff


	//----- nvinfo : EIATTR_NUM_BARRIERS
	.align		4
        /*0030*/ 	.byte	0x02, 0x4c
        /*0032*/ 	.byte	0x07
	.zero		1


	//----- nvinfo : EIATTR_EXTERNS
	.align		4
        /*0034*/ 	.byte	0x04, 0x0f
        /*0036*/ 	.short	(.L_37 - .L_36)


	//   ....[0]....
	.align		4
.L_36:
        /*0038*/ 	.word	index@(__assertfail)


	//----- nvinfo : EIATTR_MERCURY_ISA_VERSION
	.align		4
.L_37:
        /*003c*/ 	.byte	0x03, 0x5f
        /*003e*/ 	.short	0x0101


	//----- nvinfo : EIATTR_INT_WARP_WIDE_INSTR_OFFSETS
	.align		4
        /*0040*/ 	.byte	0x04, 0x31
        /*0042*/ 	.short	(.L_39 - .L_38)


	//   ....[0]....
.L_38:
        /*0044*/ 	.word	0x00000eb0


	//   ....[1]....
        /*0048*/ 	.word	0x00000f60


	//   ....[2]....
        /*004c*/ 	.word	0x00004860


	//   ....[3]....
        /*0050*/ 	.word	0x00004880


	//   ....[4]....
        /*0054*/ 	.word	0x000048b0


	//   ....[5]....
        /*0058*/ 	.word	0x00005440


	//   ....[6]....
        /*005c*/ 	.word	0x00005560


	//   ....[7]....
        /*0060*/ 	.word	0x000056c0


	//   ....[8]....
        /*0064*/ 	.word	0x000057e0


	//----- nvinfo : EIATTR_COOP_GROUP_MASK_REGIDS
	.align		4
.L_39:
        /*0068*/ 	.byte	0x04, 0x29
        /*006a*/ 	.short	(.L_41 - .L_40)


	//   ....[0]....
.L_40:
        /*006c*/ 	.word	0xffffffff


	//   ....[1]....
        /*0070*/ 	.word	0xffffffff


	//   ....[2]....
        /*0074*/ 	.word	0xffffffff


	//   ....[3]....
        /*0078*/ 	.word	0xffffffff


	//   ....[4]....
        /*007c*/ 	.word	0xffffffff


	//   ....[5]....
        /*0080*/ 	.word	0xffffffff


	//   ....[6]....
        /*0084*/ 	.word	0xffffffff


	//   ....[7]....
        /*0088*/ 	.word	0xffffffff


	//   ....[8]....
        /*008c*/ 	.word	0xffffffff


	//   ....[9]....
        /*0090*/ 	.word	0xffffffff


	//   ....[10]....
        /*0094*/ 	.word	0xffffffff


	//   ....[11]....
        /*0098*/ 	.word	0xffffffff


	//   ....[12]....
        /*009c*/ 	.word	0xffffffff


	//   ....[13]....
        /*00a0*/ 	.word	0xffffffff


	//----- nvinfo : EIATTR_COOP_GROUP_INSTR_OFFSETS
	.align		4
.L_41:
        /*00a4*/ 	.byte	0x04, 0x28
        /*00a6*/ 	.short	(.L_43 - .L_42)


	//   ....[0]....
.L_42:
        /*00a8*/ 	.word	0x000000b0


	//   ....[1]....
        /*00ac*/ 	.word	0x00000520


	//   ....[2]....
        /*00b0*/ 	.word	0x000007e0


	//   ....[3]....
        /*00b4*/ 	.word	0x00000960


	//   ....[4]....
        /*00b8*/ 	.word	0x00000a60


	//   ....[5]....
        /*00bc*/ 	.word	0x00000bd0


	//   ....[6]....
        /*00c0*/ 	.word	0x00000d70


	//   ....[7]....
        /*00c4*/ 	.word	0x00000fd0


	//   ....[8]....
        /*00c8*/ 	.word	0x000023f0


	//   ....[9]....
        /*00cc*/ 	.word	0x00003640


	//   ....[10]....
        /*00d0*/ 	.word	0x00003b10


	//   ....[11]....
        /*00d4*/ 	.word	0x00003b40


	//   ....[12]....
        /*00d8*/ 	.word	0x00004760


	//   ....[13]....
        /*00dc*/ 	.word	0x00004970


	//----- nvinfo : EIATTR_VRC_CTA_INIT_COUNT
	.align		4
.L_43:
        /*00e0*/ 	.byte	0x02, 0x4a
        /*00e2*/ 	.byte	0x80
	.zero		1


	//----- nvinfo : EIATTR_SYSCALL_OFFSETS
	.align		4
        /*00e4*/ 	.byte	0x04, 0x46
        /*00e6*/ 	.short	(.L_45 - .L_44)


	//   ....[0]....
.L_44:
        /*00e8*/ 	.word	0x000064d0


	//   ....[1]....
        /*00ec*/ 	.word	0x000065c0


	//   ....[2]....
        /*00f0*/ 	.word	0x00006e60


	//   ....[3]....
        /*00f4*/ 	.word	0x00007b30


	//----- nvinfo : EIATTR_MBARRIER_INSTR_OFFSETS
	.align		4
.L_45:
        /*00f8*/ 	.byte	0x04, 0x39
        /*00fa*/ 	.short	(.L_47 - .L_46)


	//   ....[0]....
.L_46:
        /*00fc*/ 	.word	0x00000680
        /*0100*/ 	.word	0x000000ff
        /*0104*/ 	.word	0x00000000
        /*0108*/ 	.short	0x0100
        /*010a*/ 	.byte	0x04
	.zero		1


	//   ....[1]....
        /*010c*/ 	.word	0x00000690
        /*0110*/ 	.word	0x000000ff
        /*0114*/ 	.word	0x00000050
        /*0118*/ 	.short	0x0100
        /*011a*/ 	.byte	0x04
	.zero		1


	//   ....[2]....
        /*011c*/ 	.word	0x000006a0
        /*0120*/ 	.word	0x000000ff
        /*0124*/ 	.word	0x00000008
        /*0128*/ 	.short	0x0100
        /*012a*/ 	.byte	0x04
	.zero		1


	//   ....[3]....
        /*012c*/ 	.word	0x000006b0
        /*0130*/ 	.word	0x000000ff
        /*0134*/ 	.word	0x00000058
        /*0138*/ 	.short	0x0100
        /*013a*/ 	.byte	0x04
	.zero		1


	//   ....[4]....
        /*013c*/ 	.word	0x000006c0
        /*0140*/ 	.word	0x000000ff
        /*0144*/ 	.word	0x00000010
        /*0148*/ 	.short	0x0100
        /*014a*/ 	.byte	0x04
	.zero		1


	//   ....[5]....
        /*014c*/ 	.word	0x000006d0
        /*0150*/ 	.word	0x000000ff
        /*0154*/ 	.word	0x00000060
        /*0158*/ 	.short	0x0100
        /*015a*/ 	.byte	0x04
	.zero		1


	//   ....[6]....
        /*015c*/ 	.word	0x000006e0
        /*0160*/ 	.word	0x000000ff
        /*0164*/ 	.word	0x00000018
        /*0168*/ 	.short	0x0100
        /*016a*/ 	.byte	0x04
	.zero		1


	//   ....[7]....
        /*016c*/ 	.word	0x000006f0
        /*0170*/ 	.word	0x000000ff
        /*0174*/ 	.word	0x00000068
        /*0178*/ 	.short	0x0100
        /*017a*/ 	.byte	0x04
	.zero		1


	//   ....[8]....
        /*017c*/ 	.word	0x00000700
        /*0180*/ 	.word	0x000000ff
        /*0184*/ 	.word	0x00000020
        /*0188*/ 	.short	0x0100
        /*018a*/ 	.byte	0x04
	.zero		1


	//   ....[9]....
        /*018c*/ 	.word	0x00000710
        /*0190*/ 	.word	0x000000ff
        /*0194*/ 	.word	0x00000070
        /*0198*/ 	.short	0x0100
        /*019a*/ 	.byte	0x04
	.zero		1


	//   ....[10]....
        /*019c*/ 	.word	0x00000720
        /*01a0*/ 	.word	0x000000ff
        /*01a4*/ 	.word	0x00000028
        /*01a8*/ 	.short	0x0100
        /*01aa*/ 	.byte	0x04
	.zero		1


	//   ....[11]....
        /*01ac*/ 	.word	0x00000730
        /*01b0*/ 	.word	0x000000ff
        /*01b4*/ 	.word	0x00000078
        /*01b8*/ 	.short	0x0100
        /*01ba*/ 	.byte	0x04
	.zero		1


	//   ....[12]....
        /*01bc*/ 	.word	0x00000740
        /*01c0*/ 	.word	0x000000ff
        /*01c4*/ 	.word	0x00000030
        /*01c8*/ 	.short	0x0100
        /*01ca*/ 	.byte	0x04
	.zero		1


	//   ....[13]....
        /*01cc*/ 	.word	0x00000750
        /*01d0*/ 	.word	0x000000ff
        /*01d4*/ 	.word	0x00000080
        /*01d8*/ 	.short	0x0100
        /*01da*/ 	.byte	0x04
	.zero		1


	//   ....[14]....
        /*01dc*/ 	.word	0x00000760
        /*01e0*/ 	.word	0x000000ff
        /*01e4*/ 	.word	0x00000038
        /*01e8*/ 	.short	0x0100
        /*01ea*/ 	.byte	0x04
	.zero		1


	//   ....[15]....
        /*01ec*/ 	.word	0x00000770
        /*01f0*/ 	.word	0x000000ff
        /*01f4*/ 	.word	0x00000088
        /*01f8*/ 	.short	0x0100
        /*01fa*/ 	.byte	0x04
	.zero		1


	//   ....[16]....
        /*01fc*/ 	.word	0x00000780
        /*0200*/ 	.word	0x000000ff
        /*0204*/ 	.word	0x00000040
        /*0208*/ 	.short	0x0100
        /*020a*/ 	.byte	0x04
	.zero		1


	//   ....[17]....
        /*020c*/ 	.word	0x00000790
        /*0210*/ 	.word	0x000000ff
        /*0214*/ 	.word	0x00000090
        /*0218*/ 	.short	0x0100
        /*021a*/ 	.byte	0x04
	.zero		1


	//   ....[18]....
        /*021c*/ 	.word	0x000007a0
        /*0220*/ 	.word	0x000000ff
        /*0224*/ 	.word	0x00000048
        /*0228*/ 	.short	0x0100
        /*022a*/ 	.byte	0x04
	.zero		1


	//   ....[19]....
        /*022c*/ 	.word	0x000007b0
        /*0230*/ 	.word	0x000000ff
        /*0234*/ 	.word	0x00000098
        /*0238*/ 	.short	0x0100
        /*023a*/ 	.byte	0x04
	.zero		1


	//   ....[20]....
        /*023c*/ 	.word	0x000008f0
        /*0240*/ 	.word	0x000000ff
        /*0244*/ 	.word	0x000000a0
        /*0248*/ 	.short	0x0100
        /*024a*/ 	.byte	0x04
	.zero		1


	//   ....[21]....
        /*024c*/ 	.word	0x00000900
        /*0250*/ 	.word	0x000000ff
        /*0254*/ 	.word	0x000000b8
        /*0258*/ 	.short	0x0100
        /*025a*/ 	.byte	0x04
	.zero		1


	//   ....[22]....
        /*025c*/ 	.word	0x00000910
        /*0260*/ 	.word	0x000000ff
        /*0264*/ 	.word	0x000000a8
        /*0268*/ 	.short	0x0100
        /*026a*/ 	.byte	0x04
	.zero		1


	//   ....[23]....
        /*026c*/ 	.word	0x00000920
        /*0270*/ 	.word	0x000000ff
        /*0274*/ 	.word	0x000000c0
        /*0278*/ 	.short	0x0100
        /*027a*/ 	.byte	0x04
	.zero		1


	//   ....[24]....
        /*027c*/ 	.word	0x00000930
        /*0280*/ 	.word	0x000000ff
        /*0284*/ 	.word	0x000000b0
        /*0288*/ 	.short	0x0100
        /*028a*/ 	.byte	0x04
	.zero		1


	//   ....[25]....
        /*028c*/ 	.word	0x00000940
        /*0290*/ 	.word	0x000000ff
        /*0294*/ 	.word	0x000000c8
        /*0298*/ 	.short	0x0100
        /*029a*/ 	.byte	0x04
	.zero		1


	//   ....[26]....
        /*029c*/ 	.word	0x00000a30
        /*02a0*/ 	.word	0x000000ff
        /*02a4*/ 	.word	0x000000d0
        /*02a8*/ 	.short	0x0100
        /*02aa*/ 	.byte	0x06
	.zero		1


	//   ....[27]....
        /*02ac*/ 	.word	0x00000a40
        /*02b0*/ 	.word	0x000000ff
        /*02b4*/ 	.word	0x000000d8
        /*02b8*/ 	.short	0x0100
        /*02ba*/ 	.byte	0x06
	.zero		1


	//   ....[28]....
        /*02bc*/ 	.word	0x00000b80
        /*02c0*/ 	.word	0x000000ff
        /*02c4*/ 	.word	0x000000e0
        /*02c8*/ 	.short	0x0100
        /*02ca*/ 	.byte	0x06
	.zero		1


	//   ....[29]....
        /*02cc*/ 	.word	0x00000b90
        /*02d0*/ 	.word	0x000000ff
        /*02d4*/ 	.word	0x000000f0
        /*02d8*/ 	.short	0x0100
        /*02da*/ 	.byte	0x06
	.zero		1


	//   ....[30]....
        /*02dc*/ 	.word	0x00000ba0
        /*02e0*/ 	.word	0x000000ff
        /*02e4*/ 	.word	0x000000e8
        /*02e8*/ 	.short	0x0100
        /*02ea*/ 	.byte	0x06
	.zero		1


	//   ....[31]....
        /*02ec*/ 	.word	0x00000bb0
        /*02f0*/ 	.word	0x000000ff
        /*02f4*/ 	.word	0x000000f8
        /*02f8*/ 	.short	0x0100
        /*02fa*/ 	.byte	0x06
	.zero		1


	//   ....[32]....
        /*02fc*/ 	.word	0x00000ce0
        /*0300*/ 	.word	0x000000ff
        /*0304*/ 	.word	0x00000100
        /*0308*/ 	.short	0x0100
        /*030a*/ 	.byte	0x04
	.zero		1


	//   ....[33]....
        /*030c*/ 	.word	0x00000cf0
        /*0310*/ 	.word	0x000000ff
        /*0314*/ 	.word	0x00000120
        /*0318*/ 	.short	0x0100
        /*031a*/ 	.byte	0x04
	.zero		1


	//   ....[34]....
        /*031c*/ 	.word	0x00000d00
        /*0320*/ 	.word	0x000000ff
        /*0324*/ 	.word	0x00000108
        /*0328*/ 	.short	0x0100
        /*032a*/ 	.byte	0x04
	.zero		1


	//   ....[35]....
        /*032c*/ 	.word	0x00000d10
        /*0330*/ 	.word	0x000000ff
        /*0334*/ 	.word	0x00000128
        /*0338*/ 	.short	0x0100
        /*033a*/ 	.byte	0x04
	.zero		1


	//   ....[36]....
        /*033c*/ 	.word	0x00000d20
        /*0340*/ 	.word	0x000000ff
        /*0344*/ 	.word	0x00000110
        /*0348*/ 	.short	0x0100
        /*034a*/ 	.byte	0x04
	.zero		1


	//   ....[37]....
        /*034c*/ 	.word	0x00000d30
        /*0350*/ 	.word	0x000000ff
        /*0354*/ 	.word	0x00000130
        /*0358*/ 	.short	0x0100
        /*035a*/ 	.byte	0x04
	.zero		1


	//   ....[38]....
        /*035c*/ 	.word	0x00000d40
        /*0360*/ 	.word	0x000000ff
        /*0364*/ 	.word	0x00000118
        /*0368*/ 	.short	0x0100
        /*036a*/ 	.byte	0x04
	.zero		1


	//   ....[39]....
        /*036c*/ 	.word	0x00000d50
        /*0370*/ 	.word	0x000000ff
        /*0374*/ 	.word	0x00000138
        /*0378*/ 	.short	0x0100
        /*037a*/ 	.byte	0x04
	.zero		1


	//   ....[40]....
        /*037c*/ 	.word	0x00000e50
        /*0380*/ 	.word	0x000000ff
        /*0384*/ 	.word	0x00000140
        /*0388*/ 	.short	0x0100
        /*038a*/ 	.byte	0x04
	.zero		1


	//   ....[41]....
        /*038c*/ 	.word	0x00000e60
        /*0390*/ 	.word	0x000000ff
        /*0394*/ 	.word	0x00000150
        /*0398*/ 	.short	0x0100
        /*039a*/ 	.byte	0x04
	.zero		1


	//   ....[42]....
        /*039c*/ 	.word	0x00000e70
        /*03a0*/ 	.word	0x000000ff
        /*03a4*/ 	.word	0x00000148
        /*03a8*/ 	.short	0x0100
        /*03aa*/ 	.byte	0x04
	.zero		1


	//   ....[43]....
        /*03ac*/ 	.word	0x00000e80
        /*03b0*/ 	.word	0x000000ff
        /*03b4*/ 	.word	0x00000158
        /*03b8*/ 	.short	0x0100
        /*03ba*/ 	.byte	0x04
	.zero		1


	//   ....[44]....
        /*03bc*/ 	.word	0x00000f80
        /*03c0*/ 	.word	0x000000ff
        /*03c4*/ 	.word	0x00000160
        /*03c8*/ 	.short	0x0100
        /*03ca*/ 	.byte	0x06
	.zero		1


	//   ....[45]....
        /*03cc*/ 	.word	0x00001c30
        /*03d0*/ 	.word	0x00000000
        /*03d4*/ 	.word	0x00000150
        /*03d8*/ 	.short	0x010a
        /*03da*/ 	.byte	0xff
	.zero		1


	//   ....[46]....
        /*03dc*/ 	.word	0x00001c50
        /*03e0*/ 	.word	0x00000000
        /*03e4*/ 	.word	0x00000140
        /*03e8*/ 	.short	0x0101
        /*03ea*/ 	.byte	0xff
	.zero		1


	//   ....[47]....
        /*03ec*/ 	.word	0x00001d00
        /*03f0*/ 	.word	0x000000ff
        /*03f4*/ 	.word	0x00000050
        /*03f8*/ 	.short	0x010a
        /*03fa*/ 	.byte	0x04
	.zero		1


	//   ....[48]....
        /*03fc*/ 	.word	0x00001dd0
        /*0400*/ 	.word	0x000000ff
        /*0404*/ 	.word	0x00000050
        /*0408*/ 	.short	0x010a
        /*040a*/ 	.byte	0x21
	.zero		1


	//   ....[49]....
        /*040c*/ 	.word	0x00001f80
        /*0410*/ 	.word	0x000000ff
        /*0414*/ 	.word	0x00000050
        /*0418*/ 	.short	0x010a
        /*041a*/ 	.byte	0x05
	.zero		1


	//   ....[50]....
        /*041c*/ 	.word	0x000020a0
        /*0420*/ 	.word	0x000000ff
        /*0424*/ 	.word	0x000000d8
        /*0428*/ 	.short	0x0101
        /*042a*/ 	.byte	0x0d
	.zero		1


	//   ....[51]....
        /*042c*/ 	.word	0x000020c0
        /*0430*/ 	.word	0x000000ff
        /*0434*/ 	.word	0x00000050
        /*0438*/ 	.short	0x010a
        /*043a*/ 	.byte	0x04
	.zero		1


	//   ....[52]....
        /*043c*/ 	.word	0x00002140
        /*0440*/ 	.word	0x000000ff
        /*0444*/ 	.word	0x00000050
        /*0448*/ 	.short	0x010a
        /*044a*/ 	.byte	0x09
	.zero		1


	//   ....[53]....
        /*044c*/ 	.word	0x00002310
        /*0450*/ 	.word	0x000000ff
        /*0454*/ 	.word	0x00000050
        /*0458*/ 	.short	0x010a
        /*045a*/ 	.byte	0x05
	.zero		1


	//   ....[54]....
        /*045c*/ 	.word	0x00002420
        /*0460*/ 	.word	0x00000003
        /*0464*/ 	.word	0x000000e0
        /*0468*/ 	.short	0x010a
        /*046a*/ 	.byte	0xff
	.zero		1


	//   ....[55]....
        /*046c*/ 	.word	0x00002570
        /*0470*/ 	.word	0x00000000
        /*0474*/ 	.word	0x00000000
        /*0478*/ 	.short	0x0101
        /*047a*/ 	.byte	0xff
	.zero		1


	//   ....[56]....
        /*047c*/ 	.word	0x00002b30
        /*0480*/ 	.word	0x000000ff
        /*0484*/ 	.word	0x00000000
        /*0488*/ 	.short	0x010a
        /*048a*/ 	.byte	0x04
	.zero		1


	//   ....[57]....
        /*048c*/ 	.word	0x00002bc0
        /*0490*/ 	.word	0x000000ff
        /*0494*/ 	.word	0x00000000
        /*0498*/ 	.short	0x010a
        /*049a*/ 	.byte	0x05
	.zero		1


	//   ....[58]....
        /*049c*/ 	.word	0x00002c50
        /*04a0*/ 	.word	0x000000ff
        /*04a4*/ 	.word	0x00000000
        /*04a8*/ 	.short	0x010a
        /*04aa*/ 	.byte	0x05
	.zero		1


	//   ....[59]....
        /*04ac*/ 	.word	0x00002ce0
        /*04b0*/ 	.word	0x000000ff
        /*04b4*/ 	.word	0x00000000
        /*04b8*/ 	.short	0x010a
        /*04ba*/ 	.byte	0x05
	.zero		1


	//   ....[60]....
        /*04bc*/ 	.word	0x00002d70
        /*04c0*/ 	.word	0x000000ff
        /*04c4*/ 	.word	0x00000000
        /*04c8*/ 	.short	0x010a
        /*04ca*/ 	.byte	0x05
	.zero		1


	//   ....[61]....
        /*04cc*/ 	.word	0x00002e00
        /*04d0*/ 	.word	0x000000ff
        /*04d4*/ 	.word	0x00000000
        /*04d8*/ 	.short	0x010a
        /*04da*/ 	.byte	0x05
	.zero		1


	//   ....[62]....
        /*04dc*/ 	.word	0x00002e90
        /*04e0*/ 	.word	0x000000ff
        /*04e4*/ 	.word	0x00000000
        /*04e8*/ 	.short	0x010a
        /*04ea*/ 	.byte	0x05
	.zero		1


	//   ....[63]....
        /*04ec*/ 	.word	0x00002f20
        /*04f0*/ 	.word	0x000000ff
        /*04f4*/ 	.word	0x00000000
        /*04f8*/ 	.short	0x010a
        /*04fa*/ 	.byte	0x05
	.zero		1


	//   ....[64]....
        /*04fc*/ 	.word	0x00002fb0
        /*0500*/ 	.word	0x000000ff
        /*0504*/ 	.word	0x00000000
        /*0508*/ 	.short	0x010a
        /*050a*/ 	.byte	0x05
	.zero		1


	//   ....[65]....
        /*050c*/ 	.word	0x00003050
        /*0510*/ 	.word	0x00000000
        /*0514*/ 	.word	0x00000000
        /*0518*/ 	.short	0x010a
        /*051a*/ 	.byte	0xff
	.zero		1


	//   ....[66]....
        /*051c*/ 	.word	0x00003190
        /*0520*/ 	.word	0x00000000
        /*0524*/ 	.word	0x00000140
        /*0528*/ 	.short	0x010a
        /*052a*/ 	.byte	0xff
	.zero		1


	//   ....[67]....
        /*052c*/ 	.word	0x00003200
        /*0530*/ 	.word	0x00000004
        /*0534*/ 	.word	0x00000000
        /*0538*/ 	.short	0x0101
        /*053a*/ 	.byte	0xff
	.zero		1


	//   ....[68]....
        /*053c*/ 	.word	0x00003220
        /*0540*/ 	.word	0x000000ff
        /*0544*/ 	.word	0x000000f0
        /*0548*/ 	.short	0x010a
        /*054a*/ 	.byte	0x04
	.zero		1


	//   ....[69]....
        /*054c*/ 	.word	0x00003340
        /*0550*/ 	.word	0x00000000
        /*0554*/ 	.word	0x000000e0
        /*0558*/ 	.short	0x010a
        /*055a*/ 	.byte	0xff
	.zero		1


	//   ....[70]....
        /*055c*/ 	.word	0x00003440
        /*0560*/ 	.word	0x00000000
        /*0564*/ 	.word	0x00000000
        /*0568*/ 	.short	0x0101
        /*056a*/ 	.byte	0xff
	.zero		1


	//   ....[71]....
        /*056c*/ 	.word	0x000034d0
        /*0570*/ 	.word	0x000000ff
        /*0574*/ 	.word	0x000000f0
        /*0578*/ 	.short	0x0106
        /*057a*/ 	.byte	0x04
	.zero		1


	//   ....[72]....
        /*057c*/ 	.word	0x000034f0
        /*0580*/ 	.word	0x000000ff
        /*0584*/ 	.word	0x000000f0
        /*0588*/ 	.short	0x010a
        /*058a*/ 	.byte	0x04
	.zero		1


	//   ....[73]....
        /*058c*/ 	.word	0x00003580
        /*0590*/ 	.word	0x000000ff
        /*0594*/ 	.word	0x000000f0
        /*0598*/ 	.short	0x0106
        /*059a*/ 	.byte	0x07
	.zero		1


	//   ....[74]....
        /*059c*/ 	.word	0x000035c0
        /*05a0*/ 	.word	0x00000000
        /*05a4*/ 	.word	0x000000f0
        /*05a8*/ 	.short	0x010a
        /*05aa*/ 	.byte	0xff
	.zero		1


	//   ....[75]....
        /*05ac*/ 	.word	0x00003810
        /*05b0*/ 	.word	0x000000ff
        /*05b4*/ 	.word	0x00000008
        /*05b8*/ 	.short	0x010a
        /*05ba*/ 	.byte	0x05
	.zero		1


	//   ....[76]....
        /*05bc*/ 	.word	0x00003830
        /*05c0*/ 	.word	0x000000ff
        /*05c4*/ 	.word	0x00000008
        /*05c8*/ 	.short	0x010a
        /*05ca*/ 	.byte	0x05
	.zero		1


	//   ....[77]....
        /*05cc*/ 	.word	0x000039c0
        /*05d0*/ 	.word	0x000000ff
        /*05d4*/ 	.word	0x00000008
        /*05d8*/ 	.short	0x010a
        /*05da*/ 	.byte	0x05
	.zero		1


	//   ....[78]....
        /*05dc*/ 	.word	0x000039e0
        /*05e0*/ 	.word	0x000000ff
        /*05e4*/ 	.word	0x00000008
        /*05e8*/ 	.short	0x010a
        /*05ea*/ 	.byte	0x05
	.zero		1


	//   ....[79]....
        /*05ec*/ 	.word	0x00003aa0
        /*05f0*/ 	.word	0x000000ff
        /*05f4*/ 	.word	0x00000000
        /*05f8*/ 	.short	0x0101
        /*05fa*/ 	.byte	0x04
	.zero		1


	//   ....[80]....
        /*05fc*/ 	.word	0x00003de0
        /*0600*/ 	.word	0x00000000
        /*0604*/ 	.word	0x000000e0
        /*0608*/ 	.short	0x010a
        /*060a*/ 	.byte	0xff
	.zero		1


	//   ....[81]....
        /*060c*/ 	.word	0x00003ea0
        /*0610*/ 	.word	0x00000000
        /*0614*/ 	.word	0x00000000
        /*0618*/ 	.short	0x0101
        /*061a*/ 	.byte	0xff
	.zero		1


	//   ....[82]....
        /*061c*/ 	.word	0x00003f60
        /*0620*/ 	.word	0x000000ff
        /*0624*/ 	.word	0x00000000
        /*0628*/ 	.short	0x010a
        /*062a*/ 	.byte	0x04
	.zero		1


	//   ....[83]....
        /*062c*/ 	.word	0x00003f70
        /*0630*/ 	.word	0x000000ff
        /*0634*/ 	.word	0x00000120
        /*0638*/ 	.short	0x010a
        /*063a*/ 	.byte	0x1f
	.zero		1


	//   ....[84]....
        /*063c*/ 	.word	0x00004020
        /*0640*/ 	.word	0x000000ff
        /*0644*/ 	.word	0x00000000
        /*0648*/ 	.short	0x010a
        /*064a*/ 	.byte	0x05
	.zero		1


	//   ....[85]....
        /*064c*/ 	.word	0x00004150
        /*0650*/ 	.word	0x000000ff
        /*0654*/ 	.word	0x00000000
        /*0658*/ 	.short	0x010a
        /*065a*/ 	.byte	0x04
	.zero		1


	//   ....[86]....
        /*065c*/ 	.word	0x00004450
        /*0660*/ 	.word	0x000000ff
        /*0664*/ 	.word	0x00000000
        /*0668*/ 	.short	0x010a
        /*066a*/ 	.byte	0x04
	.zero		1


	//   ....[87]....
        /*066c*/ 	.word	0x000044e0
        /*0670*/ 	.word	0x000000ff
        /*0674*/ 	.word	0x00000000
        /*0678*/ 	.short	0x010a
        /*067a*/ 	.byte	0x05
	.zero		1


	//   ....[88]....
        /*067c*/ 	.word	0x00004570
        /*0680*/ 	.word	0x000000ff
        /*0684*/ 	.word	0x00000000
        /*0688*/ 	.short	0x010a
        /*068a*/ 	.byte	0x05
	.zero		1


	//   ....[89]....
        /*068c*/ 	.word	0x00004610
        /*0690*/ 	.word	0x00000000
        /*0694*/ 	.word	0x00000000
        /*0698*/ 	.short	0x010a
        /*069a*/ 	.byte	0xff
	.zero		1


	//   ....[90]....
        /*069c*/ 	.word	0x00004650
        /*06a0*/ 	.word	0x00000000
        /*06a4*/ 	.word	0x00000000
        /*06a8*/ 	.short	0x010a
        /*06aa*/ 	.byte	0xff
	.zero		1


	//   ....[91]....
        /*06ac*/ 	.word	0x000046c0
        /*06b0*/ 	.word	0x000000ff
        /*06b4*/ 	.word	0x00000000
        /*06b8*/ 	.short	0x0101
        /*06ba*/ 	.byte	0x04
	.zero		1


	//   ....[92]....
        /*06bc*/ 	.word	0x00004700
        /*06c0*/ 	.word	0x000000ff
        /*06c4*/ 	.word	0x00000160
        /*06c8*/ 	.short	0x010a
        /*06ca*/ 	.byte	0x1a
	.zero		1


	//   ....[93]....
        /*06cc*/ 	.word	0x00004750
        /*06d0*/ 	.word	0x000000ff
        /*06d4*/ 	.word	0x00000000
        /*06d8*/ 	.short	0x0101
        /*06da*/ 	.byte	0x04
	.zero		1


	//   ....[94]....
        /*06dc*/ 	.word	0x00004c00
        /*06e0*/ 	.word	0x00000008
        /*06e4*/ 	.word	0x000000e0
        /*06e8*/ 	.short	0x010a
        /*06ea*/ 	.byte	0xff
	.zero		1


	//   ....[95]....
        /*06ec*/ 	.word	0x00004d70
        /*06f0*/ 	.word	0x00000000
        /*06f4*/ 	.word	0x00000000
        /*06f8*/ 	.short	0x0101
        /*06fa*/ 	.byte	0xff
	.zero		1


	//   ....[96]....
        /*06fc*/ 	.word	0x00005240
        /*0700*/ 	.word	0x000000ff
        /*0704*/ 	.word	0x000000d8
        /*0708*/ 	.short	0x010a
        /*070a*/ 	.byte	0x18
	.zero		1


	//   ....[97]....
        /*070c*/ 	.word	0x00005410
        /*0710*/ 	.word	0x000000ff
        /*0714*/ 	.word	0x000000b8
        /*0718*/ 	.short	0x010a
        /*071a*/ 	.byte	0x04
	.zero		1


	//   ....[98]....
        /*071c*/ 	.word	0x00005600
        /*0720*/ 	.word	0x000000ff
        /*0724*/ 	.word	0x000000a0
        /*0728*/ 	.short	0x010b
        /*072a*/ 	.byte	0x04
	.zero		1


	//   ....[99]....
        /*072c*/ 	.word	0x00005610
        /*0730*/ 	.word	0x000000ff
        /*0734*/ 	.word	0x00000000
        /*0738*/ 	.short	0x0101
        /*073a*/ 	.byte	0x07
	.zero		1


	//   ....[100]....
        /*073c*/ 	.word	0x00005620
        /*0740*/ 	.word	0x000000ff
        /*0744*/ 	.word	0x000000b8
        /*0748*/ 	.short	0x010a
        /*074a*/ 	.byte	0x05
	.zero		1


	//   ....[101]....
        /*074c*/ 	.word	0x00005880
        /*0750*/ 	.word	0x000000ff
        /*0754*/ 	.word	0x000000a0
        /*0758*/ 	.short	0x010b
        /*075a*/ 	.byte	0x05
	.zero		1


	//   ....[102]....
        /*075c*/ 	.word	0x00005890
        /*0760*/ 	.word	0x000000ff
        /*0764*/ 	.word	0x00000000
        /*0768*/ 	.short	0x0101
        /*076a*/ 	.byte	0x04
	.zero		1


	//   ....[103]....
        /*076c*/ 	.word	0x000058e0
        /*0770*/ 	.word	0x000000ff
        /*0774*/ 	.word	0x00000000
        /*0778*/ 	.short	0x010a
        /*077a*/ 	.byte	0x04
	.zero		1


	//   ....[104]....
        /*077c*/ 	.word	0x00005970
        /*0780*/ 	.word	0x000000ff
        /*0784*/ 	.word	0x00000000
        /*0788*/ 	.short	0x010a
        /*078a*/ 	.byte	0x05
	.zero		1


	//   ....[105]....
        /*078c*/ 	.word	0x00005a10
        /*0790*/ 	.word	0x00000000
        /*0794*/ 	.word	0x00000000
        /*0798*/ 	.short	0x010a
        /*079a*/ 	.byte	0xff
	.zero		1


	//   ....[106]....
        /*079c*/ 	.word	0x00005d60
        /*07a0*/ 	.word	0x00000003
        /*07a4*/ 	.word	0x000000e0
        /*07a8*/ 	.short	0x010a
        /*07aa*/ 	.byte	0xff
	.zero		1


	//   ....[107]....
        /*07ac*/ 	.word	0x00005ee0
        /*07b0*/ 	.word	0x00000000
        /*07b4*/ 	.word	0x00000000
        /*07b8*/ 	.short	0x0101
        /*07ba*/ 	.byte	0xff
	.zero		1


	//   ....[108]....
        /*07bc*/ 	.word	0x00006ab0
        /*07c0*/ 	.word	0x00000000
        /*07c4*/ 	.word	0x000000a0
        /*07c8*/ 	.short	0x010a
        /*07ca*/ 	.byte	0xff
	.zero		1


	//   ....[109]....
        /*07cc*/ 	.word	0x00006b20
        /*07d0*/ 	.word	0x00000059
        /*07d4*/ 	.word	0x00000100
        /*07d8*/ 	.short	0x010a
        /*07da*/ 	.byte	0xff
	.zero		1


	//   ....[110]....
        /*07dc*/ 	.word	0x00006c10
        /*07e0*/ 	.word	0x00000000
        /*07e4*/ 	.word	0x000000a0
        /*07e8*/ 	.short	0x010a
        /*07ea*/ 	.byte	0xff
	.zero		1


	//   ....[111]....
        /*07ec*/ 	.word	0x00006d40
        /*07f0*/ 	.word	0x00000059
        /*07f4*/ 	.word	0x00000100
        /*07f8*/ 	.short	0x010a
        /*07fa*/ 	.byte	0xff
	.zero		1


	//   ....[112]....
        /*07fc*/ 	.word	0x00007870
        /*0800*/ 	.word	0x00000000
        /*0804*/ 	.word	0x00000000
        /*0808*/ 	.short	0x0101
        /*080a*/ 	.byte	0xff
	.zero		1


	//   ....[113]....
        /*080c*/ 	.word	0x00007880
        /*0810*/ 	.word	0x00000003
        /*0814*/ 	.word	0x000000a0
        /*0818*/ 	.short	0x010a
        /*081a*/ 	.byte	0xff
	.zero		1


	//   ....[114]....
        /*081c*/ 	.word	0x00007950
        /*0820*/ 	.word	0x00000003
        /*0824*/ 	.word	0x000000a0
        /*0828*/ 	.short	0x010a
        /*082a*/ 	.byte	0xff
	.zero		1


	//   ....[115]....
        /*082c*/ 	.word	0x00007c20
        /*0830*/ 	.word	0x00000059
        /*0834*/ 	.word	0x00000000
        /*0838*/ 	.short	0x0101
        /*083a*/ 	.byte	0xff
	.zero		1


	//   ....[116]....
        /*083c*/ 	.word	0x000085f0
        /*0840*/ 	.word	0x00000002
        /*0844*/ 	.word	0x00000000
        /*0848*/ 	.short	0x0101
        /*084a*/ 	.byte	0xff
	.zero		1


	//   ....[117]....
        /*084c*/ 	.word	0x000088b0
        /*0850*/ 	.word	0x000000ff
        /*0854*/ 	.word	0x00000000
        /*0858*/ 	.short	0x0101
        /*085a*/ 	.byte	0x04
	.zero		1


	//   ....[118]....
        /*085c*/ 	.word	0x000088d0
        /*0860*/ 	.word	0x00000000
        /*0864*/ 	.word	0x00000150
        /*0868*/ 	.short	0x010a
        /*086a*/ 	.byte	0xff
	.zero		1


	//   ....[119]....
        /*086c*/ 	.word	0x00008930
        /*0870*/ 	.word	0x00000000
        /*0874*/ 	.word	0x00000050
        /*0878*/ 	.short	0x010a
        /*087a*/ 	.byte	0xff
	.zero		1


	//   ....[120]....
        /*087c*/ 	.word	0x00008990
        /*0880*/ 	.word	0x00000000
        /*0884*/ 	.word	0x00000050
        /*0888*/ 	.short	0x010a
        /*088a*/ 	.byte	0xff
	.zero		1


	//   ....[121]....
        /*088c*/ 	.word	0x000089e0
        /*0890*/ 	.word	0x00000003
        /*0894*/ 	.word	0x000000e0
        /*0898*/ 	.short	0x010a
        /*089a*/ 	.byte	0xff
	.zero		1


	//   ....[122]....
        /*089c*/ 	.word	0x00008a40
        /*08a0*/ 	.word	0x00000000
        /*08a4*/ 	.word	0x00000000
        /*08a8*/ 	.short	0x010a
        /*08aa*/ 	.byte	0xff
	.zero		1


	//   ....[123]....
        /*08ac*/ 	.word	0x00008aa0
        /*08b0*/ 	.word	0x00000000
        /*08b4*/ 	.word	0x00000000
        /*08b8*/ 	.short	0x010a
        /*08ba*/ 	.byte	0xff
	.zero		1


	//   ....[124]....
        /*08bc*/ 	.word	0x00008b00
        /*08c0*/ 	.word	0x00000000
        /*08c4*/ 	.word	0x00000000
        /*08c8*/ 	.short	0x010a
        /*08ca*/ 	.byte	0xff
	.zero		1


	//   ....[125]....
        /*08cc*/ 	.word	0x00008b60
        /*08d0*/ 	.word	0x00000000
        /*08d4*/ 	.word	0x00000000
        /*08d8*/ 	.short	0x010a
        /*08da*/ 	.byte	0xff
	.zero		1


	//   ....[126]....
        /*08dc*/ 	.word	0x00008bc0
        /*08e0*/ 	.word	0x00000000
        /*08e4*/ 	.word	0x00000000
        /*08e8*/ 	.short	0x010a
        /*08ea*/ 	.byte	0xff
	.zero		1


	//   ....[127]....
        /*08ec*/ 	.word	0x00008c20
        /*08f0*/ 	.word	0x00000000
        /*08f4*/ 	.word	0x00000000
        /*08f8*/ 	.short	0x010a
        /*08fa*/ 	.byte	0xff
	.zero		1


	//   ....[128]....
        /*08fc*/ 	.word	0x00008c80
        /*0900*/ 	.word	0x00000000
        /*0904*/ 	.word	0x00000000
        /*0908*/ 	.short	0x010a
        /*090a*/ 	.byte	0xff
	.zero		1


	//   ....[129]....
        /*090c*/ 	.word	0x00008ce0
        /*0910*/ 	.word	0x00000000
        /*0914*/ 	.word	0x00000000
        /*0918*/ 	.short	0x010a
        /*091a*/ 	.byte	0xff
	.zero		1


	//   ....[130]....
        /*091c*/ 	.word	0x00008d40
        /*0920*/ 	.word	0x00000000
        /*0924*/ 	.word	0x00000000
        /*0928*/ 	.short	0x010a
        /*092a*/ 	.byte	0xff
	.zero		1


	//   ....[131]....
        /*092c*/ 	.word	0x00008d90
        /*0930*/ 	.word	0x00000000
        /*0934*/ 	.word	0x00000140
        /*0938*/ 	.short	0x010a
        /*093a*/ 	.byte	0xff
	.zero		1


	//   ....[132]....
        /*093c*/ 	.word	0x00008df0
        /*0940*/ 	.word	0x00000000
        /*0944*/ 	.word	0x000000f0
        /*0948*/ 	.short	0x010a
        /*094a*/ 	.byte	0xff
	.zero		1


	//   ....[133]....
        /*094c*/ 	.word	0x00008e40
        /*0950*/ 	.word	0x00000000
        /*0954*/ 	.word	0x000000e0
        /*0958*/ 	.short	0x010a
        /*095a*/ 	.byte	0xff
	.zero		1


	//   ....[134]....
        /*095c*/ 	.word	0x00008ea0
        /*0960*/ 	.word	0x00000000
        /*0964*/ 	.word	0x000000f0
        /*0968*/ 	.short	0x010a
        /*096a*/ 	.byte	0xff
	.zero		1


	//   ....[135]....
        /*096c*/ 	.word	0x00008f00
        /*0970*/ 	.word	0x00000005
        /*0974*/ 	.word	0x00000008
        /*0978*/ 	.short	0x010a
        /*097a*/ 	.byte	0xff
	.zero		1


	//   ....[136]....
        /*097c*/ 	.word	0x00008ff0
        /*0980*/ 	.word	0x00000003
        /*0984*/ 	.word	0x00000008
        /*0988*/ 	.short	0x010a
        /*098a*/ 	.byte	0xff
	.zero		1


	//   ....[137]....
        /*098c*/ 	.word	0x00009040
        /*0990*/ 	.word	0x00000000
        /*0994*/ 	.word	0x000000e0
        /*0998*/ 	.short	0x010a
        /*099a*/ 	.byte	0xff
	.zero		1


	//   ....[138]....
        /*099c*/ 	.word	0x000090a0
        /*09a0*/ 	.word	0x00000000
        /*09a4*/ 	.word	0x00000120
        /*09a8*/ 	.short	0x010a
        /*09aa*/ 	.byte	0xff
	.zero		1


	//   ....[139]....
        /*09ac*/ 	.word	0x00009100
        /*09b0*/ 	.word	0x00000000
        /*09b4*/ 	.word	0x00000000
        /*09b8*/ 	.short	0x010a
        /*09ba*/ 	.byte	0xff
	.zero		1


	//   ....[140]....
        /*09bc*/ 	.word	0x00009160
        /*09c0*/ 	.word	0x00000000
        /*09c4*/ 	.word	0x00000000
        /*09c8*/ 	.short	0x010a
        /*09ca*/ 	.byte	0xff
	.zero		1


	//   ....[141]....
        /*09cc*/ 	.word	0x000091c0
        /*09d0*/ 	.word	0x00000000
        /*09d4*/ 	.word	0x00000000
        /*09d8*/ 	.short	0x010a
        /*09da*/ 	.byte	0xff
	.zero		1


	//   ....[142]....
        /*09dc*/ 	.word	0x00009220
        /*09e0*/ 	.word	0x00000000
        /*09e4*/ 	.word	0x00000000
        /*09e8*/ 	.short	0x010a
        /*09ea*/ 	.byte	0xff
	.zero		1


	//   ....[143]....
        /*09ec*/ 	.word	0x00009280
        /*09f0*/ 	.word	0x00000000
        /*09f4*/ 	.word	0x00000160
        /*09f8*/ 	.short	0x010a
        /*09fa*/ 	.byte	0xff
	.zero		1


	//   ....[144]....
        /*09fc*/ 	.word	0x000092d0
        /*0a00*/ 	.word	0x00000008
        /*0a04*/ 	.word	0x000000e0
        /*0a08*/ 	.short	0x010a
        /*0a0a*/ 	.byte	0xff
	.zero		1


	//   ....[145]....
        /*0a0c*/ 	.word	0x00009330
        /*0a10*/ 	.word	0x00000000
        /*0a14*/ 	.word	0x000000d8
        /*0a18*/ 	.short	0x010a
        /*0a1a*/ 	.byte	0xff
	.zero		1


	//   ....[146]....
        /*0a1c*/ 	.word	0x00009390
        /*0a20*/ 	.word	0x00000000
        /*0a24*/ 	.word	0x000000b8
        /*0a28*/ 	.short	0x010a
        /*0a2a*/ 	.byte	0xff
	.zero		1


	//   ....[147]....
        /*0a2c*/ 	.word	0x000093f0
        /*0a30*/ 	.word	0x00000005
        /*0a34*/ 	.word	0x000000b8
        /*0a38*/ 	.short	0x010a
        /*0a3a*/ 	.byte	0xff
	.zero		1


	//   ....[148]....
        /*0a3c*/ 	.word	0x00009450
        /*0a40*/ 	.word	0x00000000
        /*0a44*/ 	.word	0x00000000
        /*0a48*/ 	.short	0x010a
        /*0a4a*/ 	.byte	0xff
	.zero		1


	//   ....[149]....
        /*0a4c*/ 	.word	0x000094b0
        /*0a50*/ 	.word	0x00000000
        /*0a54*/ 	.word	0x00000000
        /*0a58*/ 	.short	0x010a
        /*0a5a*/ 	.byte	0xff
	.zero		1


	//   ....[150]....
        /*0a5c*/ 	.word	0x00009500
        /*0a60*/ 	.word	0x00000003
        /*0a64*/ 	.word	0x000000e0
        /*0a68*/ 	.short	0x010a
        /*0a6a*/ 	.byte	0xff
	.zero		1


	//   ....[151]....
        /*0a6c*/ 	.word	0x00009550
        /*0a70*/ 	.word	0x00000000
        /*0a74*/ 	.word	0x000000a0
        /*0a78*/ 	.short	0x010a
        /*0a7a*/ 	.byte	0xff
	.zero		1


	//   ....[152]....
        /*0a7c*/ 	.word	0x000095a0
        /*0a80*/ 	.word	0x00000059
        /*0a84*/ 	.word	0x00000100
        /*0a88*/ 	.short	0x010a
        /*0a8a*/ 	.byte	0xff
	.zero		1


	//   ....[153]....
        /*0a8c*/ 	.word	0x000095f0
        /*0a90*/ 	.word	0x00000003
        /*0a94*/ 	.word	0x000000a0
        /*0a98*/ 	.short	0x010a
        /*0a9a*/ 	.byte	0xff
	.zero		1


	//----- nvinfo : EIATTR_NUM_MBARRIERS
	.align		4
.L_47:
        /*0a9c*/ 	.byte	0x03, 0x38
        /*0a9e*/ 	.short	0x002d


	//----- nvinfo : EIATTR_EXIT_INSTR_OFFSETS
	.align		4
        /*0aa0*/ 	.byte	0x04, 0x1c
        /*0aa2*/ 	.short	(.L_49 - .L_48)


	//   ....[0]....
.L_48:
        /*0aa4*/ 	.word	0x00003080


	//   ....[1]....
        /*0aa8*/ 	.word	0x00003590


	//   ....[2]....
        /*0aac*/ 	.word	0x000035f0


	//   ....[3]....
        /*0ab0*/ 	.word	0x00004980


	//   ....[4]....
        /*0ab4*/ 	.word	0x00005a40


	//   ....[5]....
        /*0ab8*/ 	.word	0x00005a80


	//   ....[6]....
        /*0abc*/ 	.word	0x00008790


	//   ....[7]....
        /*0ac0*/ 	.word	0x00008810


	//   ....[8]....
        /*0ac4*/ 	.word	0x00008840


	//   ....[9]....
        /*0ac8*/ 	.word	0x000088c0


	//----- nvinfo : EIATTR_MAX_THREADS
	.align		4
.L_49:
        /*0acc*/ 	.byte	0x04, 0x05
        /*0ace*/ 	.short	(.L_51 - .L_50)
.L_50:
        /*0ad0*/ 	.word	0x00000100
        /*0ad4*/ 	.word	0x00000001
        /*0ad8*/ 	.word	0x00000001


	//----- nvinfo : EIATTR_CRS_STACK_SIZE
	.align		4
.L_51:
        /*0adc*/ 	.byte	0x04, 0x1e
        /*0ade*/ 	.short	(.L_53 - .L_52)
.L_52:
        /*0ae0*/ 	.word	0x00000000


	//----- nvinfo : EIATTR_CBANK_PARAM_SIZE
	.align		4
.L_53:
        /*0ae4*/ 	.byte	0x03, 0x19
        /*0ae6*/ 	.short	0x0800


	//----- nvinfo : EIATTR_PARAM_CBANK
	.align		4
        /*0ae8*/ 	.byte	0x04, 0x0a
        /*0aea*/ 	.short	(.L_55 - .L_54)
	.align		4
.L_54:
        /*0aec*/ 	.word	index@(.nv.constant0._ZN7cutlass13device_kernelINS_4gemm6kernel13GemmUniversalIN4cute5tupleIJiiiiEEENS1_10collective13CollectiveMmaINS1_35MainloopSm100TmaUmmaWarpSpecializedILi10ELi2ELi4ENS5_IJNS4_1CILi8EEENSA_ILi1EEESC_EEEEENS5_IJNSA_ILi256EEENSA_ILi64EEESG_EEENS_6half_tENS5_IJlSC_lEEESI_SJ_NS4_8TiledMMAINS4_8MMA_AtomIJNS4_26SM100_MMA_F16BF16_2x1SM_SSISI_SI_fLi256ELi64ELNS4_4UMMA5MajorE0ELSO_0ELNSN_7ScaleInE0ELSP_0EEEEEENS4_6LayoutINS5_IJSC_SC_SC_EEENS5_IJNSA_ILi0EEESU_SU_EEEEENS5_IJNS4_10UnderscoreESX_SX_EEEEENS4_18SM100_TMA_2SM_LOADENS4_14ComposedLayoutINS4_7SwizzleILi3ELi4ELi3EEENS4_18smem_ptr_flag_bitsILi16EEENSS_INS5_IJSB_SG_EEENS5_IJSG_SC_EEEEEEEvNS4_8identityENS4_28SM100_TMA_2SM_LOAD_MULTICASTES19_vS1A_EENS_8epilogue10collective18CollectiveEpilogueINS1D_23Sm100TmaWarpSpecializedILi3ELi2ELi32ELb1ELb0EEEJNS5_IJNSA_ILi128EEESG_SG_EEENS5_IJNSS_IS1I_SC_EENSS_INSA_ILi32EEESC_EEEEESI_SJ_SI_SJ_NS1D_6fusion15FusionCallbacksIS1H_NS1O_17LinearCombinationISI_fSI_fLNS_15FloatRoundStyleE2EEES1J_S1N_JEEENS4_5SM1004TMEM4LOAD26SM100_TMEM_LOAD_32dp32b32xENS4_13SM90_TMA_LOADENS11_INS12_ILi2ELi4ELi3EEES15_NSS_INS5_IJSB_S1L_EEENS5_IJS1L_SC_EEEEEEENS4_39AutoVectorizingCopyWithAssumedAlignmentILi128EEENS4_14SM90_TMA_STOREES23_S25_S25_EEEvvEEEEvNT_6ParamsE)
        /*0af0*/ 	.short	0x0380
        /*0af2*/ 	.short	0x0800


	//----- nvinfo : EIATTR_SW_WAR
	.align		4
.L_55:
        /*0af4*/ 	.byte	0x04, 0x36
        /*0af6*/ 	.short	(.L_57 - .L_56)
.L_56:
        /*0af8*/ 	.word	0x00000008
.L_57:


//--------------------- .nv.callgraph             --------------------------
	.section	.nv.callgraph,"",@"SHT_CUDA_CALLGRAPH"
	.align	4
	.sectionentsize	8
	.align		4
        /*0000*/ 	.word	0x00000000
	.align		4
        /*0004*/ 	.word	0xffffffff
	.align		4
        /*0008*/ 	.word	index@(_ZN7cutlass13device_kernelINS_4gemm6kernel13GemmUniversalIN4cute5tupleIJiiiiEEENS1_10collective13CollectiveMmaINS1_35MainloopSm100TmaUmmaWarpSpecializedILi10ELi2ELi4ENS5_IJNS4_1CILi8EEENSA_ILi1EEESC_EEEEENS5_IJNSA_ILi256EEENSA_ILi64EEESG_EEENS_6half_tENS5_IJlSC_lEEESI_SJ_NS4_8TiledMMAINS4_8MMA_AtomIJNS4_26SM100_MMA_F16BF16_2x1SM_SSISI_SI_fLi256ELi64ELNS4_4UMMA5MajorE0ELSO_0ELNSN_7ScaleInE0ELSP_0EEEEEENS4_6LayoutINS5_IJSC_SC_SC_EEENS5_IJNSA_ILi0EEESU_SU_EEEEENS5_IJNS4_10UnderscoreESX_SX_EEEEENS4_18SM100_TMA_2SM_LOADENS4_14ComposedLayoutINS4_7SwizzleILi3ELi4ELi3EEENS4_18smem_ptr_flag_bitsILi16EEENSS_INS5_IJSB_SG_EEENS5_IJSG_SC_EEEEEEEvNS4_8identityENS4_28SM100_TMA_2SM_LOAD_MULTICASTES19_vS1A_EENS_8epilogue10collective18CollectiveEpilogueINS1D_23Sm100TmaWarpSpecializedILi3ELi2ELi32ELb1ELb0EEEJNS5_IJNSA_ILi128EEESG_SG_EEENS5_IJNSS_IS1I_SC_EENSS_INSA_ILi32EEESC_EEEEESI_SJ_SI_SJ_NS1D_6fusion15FusionCallbacksIS1H_NS1O_17LinearCombinationISI_fSI_fLNS_15FloatRoundStyleE2EEES1J_S1N_JEEENS4_5SM1004TMEM4LOAD26SM100_TMEM_LOAD_32dp32b32xENS4_13SM90_TMA_LOADENS11_INS12_ILi2ELi4ELi3EEES15_NSS_INS5_IJSB_S1L_EEENS5_IJS1L_SC_EEEEEEENS4_39AutoVectorizingCopyWithAssumedAlignmentILi128EEENS4_14SM90_TMA_STOREES23_S25_S25_EEEvvEEEEvNT_6ParamsE)
	.align		4
        /*000c*/ 	.word	index@(__assertfail)
	.align		4
        /*0010*/ 	.word	0x00000000
	.align		4
        /*0014*/ 	.word	0xfffffffe
	.align		4
        /*0018*/ 	.word	0x00000000
	.align		4
        /*001c*/ 	.word	0xfffffffd
	.align		4
        /*0020*/ 	.word	0x00000000
	.align		4
        /*0024*/ 	.word	0xfffffffc


//--------------------- .nv.constant4             --------------------------
	.section	.nv.constant4,"a",@progbits
	.align	8
	.align		8
.nv.constant4:
        /*0000*/ 	.dword	__assertfail
	.align		8
        /*0008*/ 	.dword	__unnamed_1
	.align		8
        /*0010*/ 	.dword	__unnamed_2
	.align		8
        /*0018*/ 	.dword	_ZN40_INTERNAL_e1d4d703_4_k_cu_1dba3544_236114cuda3std3__45__cpo5beginE
	.align		8
        /*0020*/ 	.dword	_ZN40_INTERNAL_e1d4d703_4_k_cu_1dba3544_236114cuda3std3__45__cpo3endE
	.align		8
        /*0028*/ 	.dword	_ZN40_INTERNAL_e1d4d703_4_k_cu_1dba3544_236114cuda3std3__45__cpo6cbeginE
	.align		8
        /*0030*/ 	.dword	_ZN40_INTERNAL_e1d4d703_4_k_cu_1dba3544_236114cuda3std3__45__cpo4cendE
	.align		8
        /*0038*/ 	.dword	_ZN40_INTERNAL_e1d4d703_4_k_cu_1dba3544_236114cuda3std3__442_GLOBAL__N__e1d4d703_4_k_cu_1dba3544_236116ignoreE
	.align		8
        /*0040*/ 	.dword	_ZN40_INTERNAL_e1d4d703_4_k_cu_1dba3544_236114cuda3std3__419piecewise_constructE
	.align		8
        /*0048*/ 	.dword	_ZN40_INTERNAL_e1d4d703_4_k_cu_1dba3544_236114cuda3std3__48in_placeE
	.align		8
        /*0050*/ 	.dword	_ZN40_INTERNAL_e1d4d703_4_k_cu_1dba3544_236114cuda3std6ranges3__45__cpo4swapE
	.align		8
        /*0058*/ 	.dword	_ZN40_INTERNAL_e1d4d703_4_k_cu_1dba3544_236114cuda3std6ranges3__45__cpo9iter_moveE
	.align		8
        /*0060*/ 	.dword	_ZN40_INTERNAL_e1d4d703_4_k_cu_1dba3544_236114cute7productE
	.align		8
        /*0068*/ 	.dword	_ZN40_INTERNAL_e1d4d703_4_k_cu_1dba3544_236114cute1_E
	.align		8
        /*0070*/ 	.dword	$str$25
	.align		8
        /*0078*/ 	.dword	$str$26
	.align		8
        /*0080*/ 	.dword	$str$27
	.align		8
        /*0088*/ 	.dword	$str$28


//--------------------- .text._ZN7cutlass13device_kernelINS_4gemm6kernel13GemmUniversalIN4cute5tupleIJiiiiEEENS1_10collective13CollectiveMmaINS1_35MainloopSm100TmaUmmaWarpSpecializedILi10ELi2ELi4ENS5_IJNS4_1CILi8EEENSA_ILi1EEESC_EEEEENS5_IJNSA_ILi256EEENSA_ILi64EEESG_EEENS_6half_tENS5_IJlSC_lEEESI_SJ_NS4_8TiledMMAINS4_8MMA_AtomIJNS4_26SM100_MMA_F16BF16_2x1SM_SSISI_SI_fLi256ELi64ELNS4_4UMMA5MajorE0ELSO_0ELNSN_7ScaleInE0ELSP_0EEEEEENS4_6LayoutINS5_IJSC_SC_SC_EEENS5_IJNSA_ILi0EEESU_SU_EEEEENS5_IJNS4_10UnderscoreESX_SX_EEEEENS4_18SM100_TMA_2SM_LOADENS4_14ComposedLayoutINS4_7SwizzleILi3ELi4ELi3EEENS4_18smem_ptr_flag_bitsILi16EEENSS_INS5_IJSB_SG_EEENS5_IJSG_SC_EEEEEEEvNS4_8identityENS4_28SM100_TMA_2SM_LOAD_MULTICASTES19_vS1A_EENS_8epilogue10collective18CollectiveEpilogueINS1D_23Sm100TmaWarpSpecializedILi3ELi2ELi32ELb1ELb0EEEJNS5_IJNSA_ILi128EEESG_SG_EEENS5_IJNSS_IS1I_SC_EENSS_INSA_ILi32EEESC_EEEEESI_SJ_SI_SJ_NS1D_6fusion15FusionCallbacksIS1H_NS1O_17LinearCombinationISI_fSI_fLNS_15FloatRoundStyleE2EEES1J_S1N_JEEENS4_5SM1004TMEM4LOAD26SM100_TMEM_LOAD_32dp32b32xENS4_13SM90_TMA_LOADENS11_INS12_ILi2ELi4ELi3EEES15_NSS_INS5_IJSB_S1L_EEENS5_IJS1L_SC_EEEEEEENS4_39AutoVectorizingCopyWithAssumedAlignmentILi128EEENS4_14SM90_TMA_STOREES23_S25_S25_EEEvvEEEEvNT_6ParamsE --------------------------
	.section	.text._ZN7cutlass13device_kernelINS_4gemm6kernel13GemmUniversalIN4cute5tupleIJiiiiEEENS1_10collective13CollectiveMmaINS1_35MainloopSm100TmaUmmaWarpSpecializedILi10ELi2ELi4ENS5_IJNS4_1CILi8EEENSA_ILi1EEESC_EEEEENS5_IJNSA_ILi256EEENSA_ILi64EEESG_EEENS_6half_tENS5_IJlSC_lEEESI_SJ_NS4_8TiledMMAINS4_8MMA_AtomIJNS4_26SM100_MMA_F16BF16_2x1SM_SSISI_SI_fLi256ELi64ELNS4_4UMMA5MajorE0ELSO_0ELNSN_7ScaleInE0ELSP_0EEEEEENS4_6LayoutINS5_IJSC_SC_SC_EEENS5_IJNSA_ILi0EEESU_SU_EEEEENS5_IJNS4_10UnderscoreESX_SX_EEEEENS4_18SM100_TMA_2SM_LOADENS4_14ComposedLayoutINS4_7SwizzleILi3ELi4ELi3EEENS4_18smem_ptr_flag_bitsILi16EEENSS_INS5_IJSB_SG_EEENS5_IJSG_SC_EEEEEEEvNS4_8identityENS4_28SM100_TMA_2SM_LOAD_MULTICASTES19_vS1A_EENS_8epilogue10collective18CollectiveEpilogueINS1D_23Sm100TmaWarpSpecializedILi3ELi2ELi32ELb1ELb0EEEJNS5_IJNSA_ILi128EEESG_SG_EEENS5_IJNSS_IS1I_SC_EENSS_INSA_ILi32EEESC_EEEEESI_SJ_SI_SJ_NS1D_6fusion15FusionCallbacksIS1H_NS1O_17LinearCombinationISI_fSI_fLNS_15FloatRoundStyleE2EEES1J_S1N_JEEENS4_5SM1004TMEM4LOAD26SM100_TMEM_LOAD_32dp32b32xENS4_13SM90_TMA_LOADENS11_INS12_ILi2ELi4ELi3EEES15_NSS_INS5_IJSB_S1L_EEENS5_IJS1L_SC_EEEEEEENS4_39AutoVectorizingCopyWithAssumedAlignmentILi128EEENS4_14SM90_TMA_STOREES23_S25_S25_EEEvvEEEEvNT_6ParamsE,"ax",@progbits
	.align	128
.text._ZN7cutlass13device_kernelINS_4gemm6kernel13GemmUniversalIN4cute5tupleIJiiiiEEENS1_10collective13CollectiveMmaINS1_35MainloopSm100TmaUmmaWarpSpecializedILi10ELi2ELi4ENS5_IJNS4_1CILi8EEENSA_ILi1EEESC_EEEEENS5_IJNSA_ILi256EEENSA_ILi64EEESG_EEENS_6half_tENS5_IJlSC_lEEESI_SJ_NS4_8TiledMMAINS4_8MMA_AtomIJNS4_26SM100_MMA_F16BF16_2x1SM_SSISI_SI_fLi256ELi64ELNS4_4UMMA5MajorE0ELSO_0ELNSN_7ScaleInE0ELSP_0EEEEEENS4_6LayoutINS5_IJSC_SC_SC_EEENS5_IJNSA_ILi0EEESU_SU_EEEEENS5_IJNS4_10UnderscoreESX_SX_EEEEENS4_18SM100_TMA_2SM_LOADENS4_14ComposedLayoutINS4_7SwizzleILi3ELi4ELi3EEENS4_18smem_ptr_flag_bitsILi16EEENSS_INS5_IJSB_SG_EEENS5_IJSG_SC_EEEEEEEvNS4_8identityENS4_28SM100_TMA_2SM_LOAD_MULTICASTES19_vS1A_EENS_8epilogue10collective18CollectiveEpilogueINS1D_23Sm100TmaWarpSpecializedILi3ELi2ELi32ELb1ELb0EEEJNS5_IJNSA_ILi128EEESG_SG_EEENS5_IJNSS_IS1I_SC_EENSS_INSA_ILi32EEESC_EEEEESI_SJ_SI_SJ_NS1D_6fusion15FusionCallbacksIS1H_NS1O_17LinearCombinationISI_fSI_fLNS_15FloatRoundStyleE2EEES1J_S1N_JEEENS4_5SM1004TMEM4LOAD26SM100_TMEM_LOAD_32dp32b32xENS4_13SM90_TMA_LOADENS11_INS12_ILi2ELi4ELi3EEES15_NSS_INS5_IJSB_S1L_EEENS5_IJS1L_SC_EEEEEEENS4_39AutoVectorizingCopyWithAssumedAlignmentILi128EEENS4_14SM90_TMA_STOREES23_S25_S25_EEEvvEEEEvNT_6ParamsE:
        .type           _ZN7cutlass13device_kernelINS_4gemm6kernel13GemmUniversalIN4cute5tupleIJiiiiEEENS1_10collective13CollectiveMmaINS1_35MainloopSm100TmaUmmaWarpSpecializedILi10ELi2ELi4ENS5_IJNS4_1CILi8EEENSA_ILi1EEESC_EEEEENS5_IJNSA_ILi256EEENSA_ILi64EEESG_EEENS_6half_tENS5_IJlSC_lEEESI_SJ_NS4_8TiledMMAINS4_8MMA_AtomIJNS4_26SM100_MMA_F16BF16_2x1SM_SSISI_SI_fLi256ELi64ELNS4_4UMMA5MajorE0ELSO_0ELNSN_7ScaleInE0ELSP_0EEEEEENS4_6LayoutINS5_IJSC_SC_SC_EEENS5_IJNSA_ILi0EEESU_SU_EEEEENS5_IJNS4_10UnderscoreESX_SX_EEEEENS4_18SM100_TMA_2SM_LOADENS4_14ComposedLayoutINS4_7SwizzleILi3ELi4ELi3EEENS4_18smem_ptr_flag_bitsILi16EEENSS_INS5_IJSB_SG_EEENS5_IJSG_SC_EEEEEEEvNS4_8identityENS4_28SM100_TMA_2SM_LOAD_MULTICASTES19_vS1A_EENS_8epilogue10collective18CollectiveEpilogueINS1D_23Sm100TmaWarpSpecializedILi3ELi2ELi32ELb1ELb0EEEJNS5_IJNSA_ILi128EEESG_SG_EEENS5_IJNSS_IS1I_SC_EENSS_INSA_ILi32EEESC_EEEEESI_SJ_SI_SJ_NS1D_6fusion15FusionCallbacksIS1H_NS1O_17LinearCombinationISI_fSI_fLNS_15FloatRoundStyleE2EEES1J_S1N_JEEENS4_5SM1004TMEM4LOAD26SM100_TMEM_LOAD_32dp32b32xENS4_13SM90_TMA_LOADENS11_INS12_ILi2ELi4ELi3EEES15_NSS_INS5_IJSB_S1L_EEENS5_IJS1L_SC_EEEEEEENS4_39AutoVectorizingCopyWithAssumedAlignmentILi128EEENS4_14SM90_TMA_STOREES23_S25_S25_EEEvvEEEEvNT_6ParamsE,@function
        .size           _ZN7cutlass13device_kernelINS_4gemm6kernel13GemmUniversalIN4cute5tupleIJiiiiEEENS1_10collective13CollectiveMmaINS1_35MainloopSm100TmaUmmaWarpSpecializedILi10ELi2ELi4ENS5_IJNS4_1CILi8EEENSA_ILi1EEESC_EEEEENS5_IJNSA_ILi256EEENSA_ILi64EEESG_EEENS_6half_tENS5_IJlSC_lEEESI_SJ_NS4_8TiledMMAINS4_8MMA_AtomIJNS4_26SM100_MMA_F16BF16_2x1SM_SSISI_SI_fLi256ELi64ELNS4_4UMMA5MajorE0ELSO_0ELNSN_7ScaleInE0ELSP_0EEEEEENS4_6LayoutINS5_IJSC_SC_SC_EEENS5_IJNSA_ILi0EEESU_SU_EEEEENS5_IJNS4_10UnderscoreESX_SX_EEEEENS4_18SM100_TMA_2SM_LOADENS4_14ComposedLayoutINS4_7SwizzleILi3ELi4ELi3EEENS4_18smem_ptr_flag_bitsILi16EEENSS_INS5_IJSB_SG_EEENS5_IJSG_SC_EEEEEEEvNS4_8identityENS4_28SM100_TMA_2SM_LOAD_MULTICASTES19_vS1A_EENS_8epilogue10collective18CollectiveEpilogueINS1D_23Sm100TmaWarpSpecializedILi3ELi2ELi32ELb1ELb0EEEJNS5_IJNSA_ILi128EEESG_SG_EEENS5_IJNSS_IS1I_SC_EENSS_INSA_ILi32EEESC_EEEEESI_SJ_SI_SJ_NS1D_6fusion15FusionCallbacksIS1H_NS1O_17LinearCombinationISI_fSI_fLNS_15FloatRoundStyleE2EEES1J_S1N_JEEENS4_5SM1004TMEM4LOAD26SM100_TMEM_LOAD_32dp32b32xENS4_13SM90_TMA_LOADENS11_INS12_ILi2ELi4ELi3EEES15_NSS_INS5_IJSB_S1L_EEENS5_IJS1L_SC_EEEEEEENS4_39AutoVectorizingCopyWithAssumedAlignmentILi128EEENS4_14SM90_TMA_STOREES23_S25_S25_EEEvvEEEEvNT_6ParamsE,(.L_x_194 - _ZN7cutlass13device_kernelINS_4gemm6kernel13GemmUniversalIN4cute5tupleIJiiiiEEENS1_10collective13CollectiveMmaINS1_35MainloopSm100TmaUmmaWarpSpecializedILi10ELi2ELi4ENS5_IJNS4_1CILi8EEENSA_ILi1EEESC_EEEEENS5_IJNSA_ILi256EEENSA_ILi64EEESG_EEENS_6half_tENS5_IJlSC_lEEESI_SJ_NS4_8TiledMMAINS4_8MMA_AtomIJNS4_26SM100_MMA_F16BF16_2x1SM_SSISI_SI_fLi256ELi64ELNS4_4UMMA5MajorE0ELSO_0ELNSN_7ScaleInE0ELSP_0EEEEEENS4_6LayoutINS5_IJSC_SC_SC_EEENS5_IJNSA_ILi0EEESU_SU_EEEEENS5_IJNS4_10UnderscoreESX_SX_EEEEENS4_18SM100_TMA_2SM_LOADENS4_14ComposedLayoutINS4_7SwizzleILi3ELi4ELi3EEENS4_18smem_ptr_flag_bitsILi16EEENSS_INS5_IJSB_SG_EEENS5_IJSG_SC_EEEEEEEvNS4_8identityENS4_28SM100_TMA_2SM_LOAD_MULTICASTES19_vS1A_EENS_8epilogue10collective18CollectiveEpilogueINS1D_23Sm100TmaWarpSpecializedILi3ELi2ELi32ELb1ELb0EEEJNS5_IJNSA_ILi128EEESG_SG_EEENS5_IJNSS_IS1I_SC_EENSS_INSA_ILi32EEESC_EEEEESI_SJ_SI_SJ_NS1D_6fusion15FusionCallbacksIS1H_NS1O_17LinearCombinationISI_fSI_fLNS_15FloatRoundStyleE2EEES1J_S1N_JEEENS4_5SM1004TMEM4LOAD26SM100_TMEM_LOAD_32dp32b32xENS4_13SM90_TMA_LOADENS11_INS12_ILi2ELi4ELi3EEES15_NSS_INS5_IJSB_S1L_EEENS5_IJS1L_SC_EEEEEEENS4_39AutoVectorizingCopyWithAssumedAlignmentILi128EEENS4_14SM90_TMA_STOREES23_S25_S25_EEEvvEEEEvNT_6ParamsE)
        .other          _ZN7cutlass13device_kernelINS_4gemm6kernel13GemmUniversalIN4cute5tupleIJiiiiEEENS1_10collective13CollectiveMmaINS1_35MainloopSm100TmaUmmaWarpSpecializedILi10ELi2ELi4ENS5_IJNS4_1CILi8EEENSA_ILi1EEESC_EEEEENS5_IJNSA_ILi256EEENSA_ILi64EEESG_EEENS_6half_tENS5_IJlSC_lEEESI_SJ_NS4_8TiledMMAINS4_8MMA_AtomIJNS4_26SM100_MMA_F16BF16_2x1SM_SSISI_SI_fLi256ELi64ELNS4_4UMMA5MajorE0ELSO_0ELNSN_7ScaleInE0ELSP_0EEEEEENS4_6LayoutINS5_IJSC_SC_SC_EEENS5_IJNSA_ILi0EEESU_SU_EEEEENS5_IJNS4_10UnderscoreESX_SX_EEEEENS4_18SM100_TMA_2SM_LOADENS4_14ComposedLayoutINS4_7SwizzleILi3ELi4ELi3EEENS4_18smem_ptr_flag_bitsILi16EEENSS_INS5_IJSB_SG_EEENS5_IJSG_SC_EEEEEEEvNS4_8identityENS4_28SM100_TMA_2SM_LOAD_MULTICASTES19_vS1A_EENS_8epilogue10collective18CollectiveEpilogueINS1D_23Sm100TmaWarpSpecializedILi3ELi2ELi32ELb1ELb0EEEJNS5_IJNSA_ILi128EEESG_SG_EEENS5_IJNSS_IS1I_SC_EENSS_INSA_ILi32EEESC_EEEEESI_SJ_SI_SJ_NS1D_6fusion15FusionCallbacksIS1H_NS1O_17LinearCombinationISI_fSI_fLNS_15FloatRoundStyleE2EEES1J_S1N_JEEENS4_5SM1004TMEM4LOAD26SM100_TMEM_LOAD_32dp32b32xENS4_13SM90_TMA_LOADENS11_INS12_ILi2ELi4ELi3EEES15_NSS_INS5_IJSB_S1L_EEENS5_IJS1L_SC_EEEEEEENS4_39AutoVectorizingCopyWithAssumedAlignmentILi128EEENS4_14SM90_TMA_STOREES23_S25_S25_EEEvvEEEEvNT_6ParamsE,@"STO_CUDA_ENTRY STV_DEFAULT"
_ZN7cutlass13device_kernelINS_4gemm6kernel13GemmUniversalIN4cute5tupleIJiiiiEEENS1_10collective13CollectiveMmaINS1_35MainloopSm100TmaUmmaWarpSpecializedILi10ELi2ELi4ENS5_IJNS4_1CILi8EEENSA_ILi1EEESC_EEEEENS5_IJNSA_ILi256EEENSA_ILi64EEESG_EEENS_6half_tENS5_IJlSC_lEEESI_SJ_NS4_8TiledMMAINS4_8MMA_AtomIJNS4_26SM100_MMA_F16BF16_2x1SM_SSISI_SI_fLi256ELi64ELNS4_4UMMA5MajorE0ELSO_0ELNSN_7ScaleInE0ELSP_0EEEEEENS4_6LayoutINS5_IJSC_SC_SC_EEENS5_IJNSA_ILi0EEESU_SU_EEEEENS5_IJNS4_10UnderscoreESX_SX_EEEEENS4_18SM100_TMA_2SM_LOADENS4_14ComposedLayoutINS4_7SwizzleILi3ELi4ELi3EEENS4_18smem_ptr_flag_bitsILi16EEENSS_INS5_IJSB_SG_EEENS5_IJSG_SC_EEEEEEEvNS4_8identityENS4_28SM100_TMA_2SM_LOAD_MULTICASTES19_vS1A_EENS_8epilogue10collective18CollectiveEpilogueINS1D_23Sm100TmaWarpSpecializedILi3ELi2ELi32ELb1ELb0EEEJNS5_IJNSA_ILi128EEESG_SG_EEENS5_IJNSS_IS1I_SC_EENSS_INSA_ILi32EEESC_EEEEESI_SJ_SI_SJ_NS1D_6fusion15FusionCallbacksIS1H_NS1O_17LinearCombinationISI_fSI_fLNS_15FloatRoundStyleE2EEES1J_S1N_JEEENS4_5SM1004TMEM4LOAD26SM100_TMEM_LOAD_32dp32b32xENS4_13SM90_TMA_LOADENS11_INS12_ILi2ELi4ELi3EEES15_NSS_INS5_IJSB_S1L_EEENS5_IJS1L_SC_EEEEEEENS4_39AutoVectorizingCopyWithAssumedAlignmentILi128EEENS4_14SM90_TMA_STOREES23_S25_S25_EEEvvEEEEvNT_6ParamsE:
[----:B------:R-:W1:Y:S01]  /*0000*/  LDC R1, c[0x0][0x37c] ;  /* 0x0000df00ff017b82 */ /* 0x000e620000000800 */
[----:B------:R-:W2:Y:S01]  /*0010*/  S2R R92, SR_TID.X ;  /* 0x00000000005c7919 */ /* 0x000ea20000002100 */
[----:B------:R-:W3:Y:S06]  /*0020*/  LDCU.64 UR8, c[0x0][0x890] ;  /* 0x00011200ff0877ac */ /* 0x000eec0008000a00 */
[----:B------:R-:W4:Y:S01]  /*0030*/  S2UR UR4, SR_CgaCtaId ;  /* 0x00000000000479c3 */ /* 0x000f220000008800 */
[----:B------:R-:W-:Y:S02]  /*0040*/  PRMT R84, RZ, 0x7610, R84 ;  /* 0x00007610ff547816 */ /* 0x000fe40000000054 */
[----:B------:R-:W-:Y:S01]  /*0050*/  ELECT P1, URZ, PT ;  /* 0x0000000000ff782f */ /* 0x000fe20003820000 */
[----:B---3--:R-:W-:-:S04]  /*0060*/  UISETP.NE.U32.AND UP0, UPT, UR8, URZ, UPT ;  /* 0x000000ff0800728c */ /* 0x008fc8000bf05070 */
[----:B------:R-:W-:Y:S02]  /*0070*/  UISETP.NE.AND.EX UP0, UPT, UR9, URZ, UPT, UP0 ;  /* 0x000000ff0900728c */ /* 0x000fe4000bf05300 */
[----:B----4-:R-:W-:Y:S02]  /*0080*/  ULOP3.LUT UR46, UR4, 0x1, URZ, 0xc0, !UPT ;  /* 0x00000001042e7892 */ /* 0x010fe4000f8ec0ff */
[----:B------:R-:W-:Y:S01]  /*0090*/  ULOP3.LUT UR45, UR4, 0x1, URZ, 0x3c, !UPT ;  /* 0x00000001042d7892 */ /* 0x000fe2000f8e3cff */
[----:B--2---:R-:W-:-:S05]  /*00a0*/  SHF.R.U32.HI R85, RZ, 0x5, R92 ;  /* 0x00000005ff557819 */ /* 0x004fca000001165c */
[----:B------:R-:W2:Y:S02]  /*00b0*/  SHFL.IDX PT, R0, R85, RZ, 0x1f ;  /* 0x00001fff55007589 */ /* 0x000ea400000e0000 */
[----:B--2---:R-:W-:Y:S01]  /*00c0*/  R2UR UR20, R0 ;  /* 0x00000000001472ca */ /* 0x004fe200000e0000 */
[----:B-1----:R-:W-:-:S14]  /*00d0*/  BRA.U UP0, `(.L_x_0) ;  /* 0x0000000100307547 */ /* 0x002fdc000b800000 */
[----:B------:R-:W1:Y:S02]  /*00e0*/  LDCU.64 UR4, c[0x0][0x888] ;  /* 0x00011100ff0477ac */ /* 0x000e640008000a00 */
[----:B-1----:R-:W-:-:S04]  /*00f0*/  UISETP.NE.U32.AND UP0, UPT, UR4, URZ, UPT ;  /* 0x000000ff0400728c */ /* 0x002fc8000bf05070 */
[----:B------:R-:W-:-:S09]  /*0100*/  UISETP.NE.AND.EX UP0, UPT, UR5, URZ, UPT, UP0 ;  /* 0x000000ff0500728c */ /* 0x000fd2000bf05300 */
[----:B------:R-:W-:Y:S05]  /*0110*/  BRA.U !UP0, `(.L_x_1) ;  /* 0x0000000108147547 */ /* 0x000fea000b800000 */
[----:B------:R-:W1:Y:S01]  /*0120*/  LDC.64 R2, c[0x0][0x888] ;  /* 0x00022200ff027b82 */ /* 0x000e620000000a00 */
[----:B------:R-:W1:Y:S02]  /*0130*/  LDCU.64 UR4, c[0x0][0x358] ;  /* 0x00006b00ff0477ac */ /* 0x000e640008000a00 */
[----:B-1----:R1:W5:Y:S01]  /*0140*/  LDG.E R41, desc[UR4][R2.64] ;  /* 0x0000000402297981 */ /* 0x002362000c1e1900 */
[----:B------:R-:W-:Y:S01]  /*0150*/  HFMA2 R84, -RZ, RZ, 0, 5.9604644775390625e-08 ;  /* 0x00000001ff547431 */ /* 0x000fe200000001ff */
[----:B------:R-:W-:Y:S05]  /*0160*/  BRA `(.L_x_0) ;  /* 0x00000000000c7947 */ /* 0x000fea0003800000 */
.L_x_1:
[----:B------:R-:W1:Y:S01]  /*0170*/  LDCU UR4, c[0x0][0x880] ;  /* 0x00011000ff0477ac */ /* 0x000e620008000800 */
[----:B------:R-:W-:Y:S01]  /*0180*/  HFMA2 R84, -RZ, RZ, 0, 5.9604644775390625e-08 ;  /* 0x00000001ff547431 */ /* 0x000fe200000001ff */
[----:B-1----:R-:W-:-:S07]  /*0190*/  MOV R41, UR4 ;  /* 0x0000000400297c02 */ /* 0x002fce0008000f00 */
.L_x_0:
[----:B------:R-:W2:Y:S02]  /*01a0*/  LDCU.64 UR4, c[0x0][0x8b0] ;  /* 0x00011600ff0477ac */ /* 0x000ea40008000a00 */
[----:B--2---:R-:W-:-:S04]  /*01b0*/  UISETP.NE.U32.AND UP0, UPT, UR4, URZ, UPT ;  /* 0x000000ff0400728c */ /* 0x004fc8000bf05070 */
[----:B------:R-:W-:-:S09]  /*01c0*/  UISETP.NE.AND.EX UP0, UPT, UR5, URZ, UPT, UP0 ;  /* 0x000000ff0500728c */ /* 0x000fd2000bf05300 */
[----:B------:R-:W-:Y:S05]  /*01d0*/  BRA.U UP0, `(.L_x_2) ;  /* 0x0000000100287547 */ /* 0x000fea000b800000 */
[----:B------:R-:W2:Y:S02]  /*01e0*/  LDCU.64 UR4, c[0x0][0x8a8] ;  /* 0x00011500ff0477ac */ /* 0x000ea40008000a00 */
[----:B--2---:R-:W-:-:S04]  /*01f0*/  UISETP.NE.U32.AND UP0, UPT, UR4, URZ, UPT ;  /* 0x000000ff0400728c */ /* 0x004fc8000bf05070 */
[----:B------:R-:W-:-:S09]  /*0200*/  UISETP.NE.AND.EX UP0, UPT, UR5, URZ, UPT, UP0 ;  /* 0x000000ff0500728c */ /* 0x000fd2000bf05300 */
[----:B------:R-:W-:Y:S05]  /*0210*/  BRA.U !UP0, `(.L_x_3) ;  /* 0x0000000108107547 */ /* 0x000fea000b800000 */
[----:B------:R-:W2:Y:S01]  /*0220*/  LDC.64 R38, c[0x0][0x8a8] ;  /* 0x00022a00ff267b82 */ /* 0x000ea20000000a00 */
[----:B------:R-:W2:Y:S02]  /*0230*/  LDCU.64 UR4, c[0x0][0x358] ;  /* 0x00006b00ff0477ac */ /* 0x000ea40008000a00 */
[----:B--2---:R2:W5:Y:S01]  /*0240*/  LDG.E R38, desc[UR4][R38.64] ;  /* 0x0000000426267981 */ /* 0x004562000c1e1900 */
[----:B------:R-:W-:Y:S05]  /*0250*/  BRA `(.L_x_2) ;  /* 0x0000000000087947 */ /* 0x000fea0003800000 */
.L_x_3:
[----:B------:R-:W2:Y:S02]  /*0260*/  LDCU UR4, c[0x0][0x8a0] ;  /* 0x00011400ff0477ac */ /* 0x000ea40008000800 */
[----:B--2---:R-:W-:Y:S02]  /*0270*/  MOV R38, UR4 ;  /* 0x0000000400267c02 */ /* 0x004fe40008000f00 */
.L_x_2:
[----:B------:R-:W-:Y:S01]  /*0280*/  IMAD.U32 R0, RZ, RZ, UR20 ;  /* 0x00000014ff007e24 */ /* 0x000fe2000f8e00ff */
[----:B------:R-:W-:Y:S04]  /*0290*/  BSSY.RECONVERGENT B0, `(.L_x_4) ;  /* 0x000000c000007945 */ /* 0x000fe80003800200 */
[C---:B------:R-:W-:Y:S02]  /*02a0*/  ISETP.NE.OR P2, PT, R0.reuse, 0x1, !P1 ;  /* 0x000000010000780c */ /* 0x040fe40004f45670 */
[----:B------:R-:W-:-:S11]  /*02b0*/  ISETP.NE.OR P0, PT, R0, 0x3, !P1 ;  /* 0x000000030000780c */ /* 0x000fd60004f05670 */
[----:B------:R-:W-:Y:S05]  /*02c0*/  @P2 BRA `(.L_x_5) ;  /* 0x0000000000202947 */ /* 0x000fea0003800000 */
[----:B------:R-:W3:Y:S02]  /*02d0*/  LDCU.64 UR4, c[0x0][0x348] ;  /* 0x00006900ff0477ac */ /* 0x000ee40008000a00 */
[----:B---3--:R-:W-:Y:S02]  /*02e0*/  UIADD3 UR6, UP1, UPT, UR4, 0x80, URZ ;  /* 0x0000008004067890 */ /* 0x008fe4000ff3e0ff */
[----:B------:R-:W-:Y:S02]  /*02f0*/  UIADD3 UR4, UP0, UPT, UR4, 0x180, URZ ;  /* 0x0000018004047890 */ /* 0x000fe4000ff1e0ff */
[----:B------:R-:W-:Y:S02]  /*0300*/  UIADD3.X UR7, UPT, UPT, URZ, UR5, URZ, UP1, !UPT ;  /* 0x00000005ff077290 */ /* 0x000fe40008ffe4ff */
[----:B------:R-:W-:-:S07]  /*0310*/  UIADD3.X UR5, UPT, UPT, URZ, UR5, URZ, UP0, !UPT ;  /* 0x00000005ff057290 */ /* 0x000fce00087fe4ff */
[----:B------:R3:W-:Y:S02]  /*0320*/  UTMACCTL.PF [UR6] ;  /* 0x00000000060079b9 */ /* 0x0007e40008040000 */
[----:B------:R3:W-:Y:S02]  /*0330*/  UTMACCTL.PF [UR4] ;  /* 0x00000000040079b9 */ /* 0x0007e40008040000 */
[----:B---3--:R-:W-:Y:S01]  /*0340*/  NOP ;  /* 0x0000000000007918 */ /* 0x008fe20000000000 */
.L_x_5:
[----:B------:R-:W-:Y:S05]  /*0350*/  BSYNC.RECONVERGENT B0 ;  /* 0x0000000000007941 */ /* 0x000fea0003800200 */
.L_x_4:
[----:B------:R-:W-:Y:S04]  /*0360*/  BSSY.RECONVERGENT B0, `(.L_x_6) ;  /* 0x000000a000007945 */ /* 0x000fe80003800200 */
        /* <DEDUP_REMOVED lines=9> */
.L_x_7:
[----:B------:R-:W-:Y:S05]  /*0400*/  BSYNC.RECONVERGENT B0 ;  /* 0x0000000000007941 */ /* 0x000fea0003800200 */
.L_x_6:
[----:B------:R-:W3:Y:S01]  /*0410*/  LDCU.64 UR4, c[0x0][0x888] ;  /* 0x00011100ff0477ac */ /* 0x000ee20008000a00 */
[----:B------:R-:W-:Y:S02]  /*0420*/  UISETP.EQ.U32.AND UP2, UPT, UR8, URZ, UPT ;  /* 0x000000ff0800728c */ /* 0x000fe4000bf42070 */
[----:B------:R-:W-:Y:S02]  /*0430*/  UPLOP3.LUT UP4, UPT, UPT, UPT, UPT, 0x80, 0x8 ;  /* 0x000000000008789c */ /* 0x000fe40003f8f070 */
[----:B---3--:R-:W-:-:S04]  /*0440*/  UISETP.NE.U32.AND UP0, UPT, UR4, URZ, UPT ;  /* 0x000000ff0400728c */ /* 0x008fc8000bf05070 */
[----:B------:R-:W-:-:S04]  /*0450*/  UISETP.NE.AND.EX UP1, UPT, UR5, URZ, UPT, UP0 ;  /* 0x000000ff0500728c */ /* 0x000fc8000bf25300 */
[----:B------:R-:W-:-:S04]  /*0460*/  UISETP.EQ.OR.EX UP3, UPT, UR9, URZ, !UP1, UP2 ;  /* 0x000000ff0900728c */ /* 0x000fc8000cf62720 */
[----:B------:R-:W-:-:S06]  /*0470*/  UP2UR UR4, UPR, URZ, 0x8 ;  /* 0x00000008ff047883 */ /* 0x000fcc0008000000 */
[----:B------:R-:W-:Y:S01]  /*0480*/  MOV R88, UR4 ;  /* 0x0000000400587c02 */ /* 0x000fe20008000f00 */
[----:B------:R-:W-:Y:S06]  /*0490*/  BRA.U !UP3, `(.L_x_8) ;  /* 0x000000010b207547 */ /* 0x000fec000b800000 */
[----:B------:R-:W-:Y:S01]  /*04a0*/  UISETP.NE.U32.AND UP2, UPT, UR8, URZ, UPT ;  /* 0x000000ff0800728c */ /* 0x000fe2000bf45070 */
[----:B-----5:R-:W-:Y:S01]  /*04b0*/  FSETP.NEU.AND P0, PT, R41, RZ, PT ;  /* 0x000000ff2900720b */ /* 0x020fe20003f0d000 */
[----:B------:R-:W-:Y:S02]  /*04c0*/  USEL UR4, URZ, 0xffffffff, UP1 ;  /* 0xffffffffff047887 */ /* 0x000fe40008800000 */
[----:B------:R-:W-:-:S10]  /*04d0*/  UISETP.NE.AND.EX UP2, UPT, UR9, URZ, UPT, UP2 ;  /* 0x000000ff0900728c */ /* 0x000fd4000bf45320 */
[----:B------:R-:W-:Y:S01]  /*04e0*/  VOTEU.ANY UP0, P0 ;  /* 0x0000000000ff7886 */ /* 0x000fe20000000100 */
[----:B------:R-:W-:-:S04]  /*04f0*/  @!UP2 USEL UR4, URZ, 0xffffffff, UP0 ;  /* 0xffffffffff04a887 */ /* 0x000fc80008000000 */
[----:B------:R-:W-:-:S04]  /*0500*/  ULOP3.LUT UR4, UR4, 0x1, URZ, 0xc0, !UPT ;  /* 0x0000000104047892 */ /* 0x000fc8000f8ec0ff */
[----:B------:R-:W-:-:S11]  /*0510*/  UISETP.NE.U32.AND UP4, UPT, UR4, 0x1, UPT ;  /* 0x000000010400788c */ /* 0x000fd6000bf85070 */
.L_x_8:
[----:B------:R-:W3:Y:S01]  /*0520*/  SHFL.IDX PT, R0, R85, RZ, 0x1f ;  /* 0x00001fff55007589 */ /* 0x000ee200000e0000 */
[----:B------:R-:W-:-:S04]  /*0530*/  UISETP.NE.AND UP0, UPT, UR20, 0x2, UPT ;  /* 0x000000021400788c */ /* 0x000fc8000bf05270 */
[----:B------:R-:W-:Y:S02]  /*0540*/  UISETP.EQ.AND UP2, UPT, UR46, URZ, !UP0 ;  /* 0x000000ff2e00728c */ /* 0x000fe4000c742270 */
[----:B------:R-:W-:-:S04]  /*0550*/  USEL UR35, URZ, 0x1, UP0 ;  /* 0x00000001ff237887 */ /* 0x000fc80008000000 */
[----:B------:R-:W-:Y:S02]  /*0560*/  PLOP3.LUT P3, PT, P1, PT, UP2, 0x80, 0x8 ;  /* 0x000000000008781c */ /* 0x000fe40000f6f028 */
[----:B---3--:R-:W-:-:S13]  /*0570*/  ISETP.NE.AND P0, PT, R0, RZ, PT ;  /* 0x000000ff0000720c */ /* 0x008fda0003f05270 */
[----:B------:R-:W-:Y:S05]  /*0580*/  @P0 BRA `(.L_x_9) ;  /* 0x0000000000940947 */ /* 0x000fea0003800000 */
[----:B------:R-:W-:Y:S01]  /*0590*/  ELECT P0, URZ, PT ;  /* 0x0000000000ff782f */ /* 0x000fe20003800000 */
[----:B------:R-:W-:-:S12]  /*05a0*/  BSSY.RECONVERGENT B0, `(.L_x_9) ;  /* 0x0000023000007945 */ /* 0x000fd80003800200 */
[----:B------:R-:W-:Y:S05]  /*05b0*/  @!P0 BRA `(.L_x_10) ;  /* 0x0000000000848947 */ /* 0x000fea0003800000 */
[----:B------:R-:W3:Y:S01]  /*05c0*/  S2UR UR5, SR_CgaCtaId ;  /* 0x00000000000579c3 */ /* 0x000ee20000008800 */
[----:B------:R-:W-:Y:S01]  /*05d0*/  UMOV UR4, 0x400 ;  /* 0x0000040000047882 */ /* 0x000fe20000000000 */
[----:B------:R-:W-:Y:S01]  /*05e0*/  UMOV UR8, 0x1 ;  /* 0x0000000100087882 */ /* 0x000fe20000000000 */
[----:B------:R-:W-:Y:S01]  /*05f0*/  UMOV UR6, 0x4 ;  /* 0x0000000400067882 */ /* 0x000fe20000000000 */
[----:B------:R-:W-:-:S04]  /*0600*/  UIADD3 UR8, UPT, UPT, -UR8, 0x100000, URZ ;  /* 0x0010000008087890 */ /* 0x000fc8000fffe1ff */
[----:B------:R-:W-:Y:S02]  /*0610*/  USHF.L.U32 UR9, UR8, 0xb, URZ ;  /* 0x0000000b08097899 */ /* 0x000fe400080006ff */
[----:B------:R-:W-:Y:S02]  /*0620*/  USHF.L.U32 UR8, UR8, 0x1, URZ ;  /* 0x0000000108087899 */ /* 0x000fe400080006ff */
[----:B------:R-:W-:-:S04]  /*0630*/  UIADD3 UR6, UPT, UPT, -UR6, 0x100000, URZ ;  /* 0x0010000006067890 */ /* 0x000fc8000fffe1ff */
[----:B------:R-:W-:Y:S02]  /*0640*/  USHF.L.U32 UR7, UR6, 0xb, URZ ;  /* 0x0000000b06077899 */ /* 0x000fe400080006ff */
[----:B------:R-:W-:Y:S02]  /*0650*/  USHF.L.U32 UR6, UR6, 0x1, URZ ;  /* 0x0000000106067899 */ /* 0x000fe400080006ff */
[----:B---3--:R-:W-:Y:S01]  /*0660*/  ULEA UR4, UR5, UR4, 0x18 ;  /* 0x0000000405047291 */ /* 0x008fe2000f8ec0ff */
[----:B------:R-:W3:Y:S11]  /*0670*/  FENCE.VIEW.ASYNC.S ;  /* 0x00000000000073c6 */ /* 0x000ef60000000000 */
[----:B---3--:R3:W4:Y:S01]  /*0680*/  SYNCS.EXCH.64 URZ, [UR4], UR8 ;  /* 0x0000000804ff75b2 */ /* 0x0087220008000100 */
[----:B------:R3:W1:Y:S01]  /*0690*/  SYNCS.EXCH.64 URZ, [UR4+0x50], UR6 ;  /* 0x0000500604ff75b2 */ /* 0x0006620008000100 */
        /* <DEDUP_REMOVED lines=17> */
[----:B------:R3:W1:Y:S02]  /*07b0*/  SYNCS.EXCH.64 URZ, [UR4+0x98], UR6 ;  /* 0x0000980604ff75b2 */ /* 0x0006640008000100 */
[----:B---3--:R-:W-:Y:S01]  /*07c0*/  NOP ;  /* 0x0000000000007918 */ /* 0x008fe20000000000 */
.L_x_10:
[----:B------:R-:W-:Y:S05]  /*07d0*/  BSYNC.RECONVERGENT B0 ;  /* 0x0000000000007941 */ /* 0x000fea0003800200 */
.L_x_9:
[----:B------:R-:W3:Y:S01]  /*07e0*/  SHFL.IDX PT, R0, R85, RZ, 0x1f ;  /* 0x00001fff55007589 */ /* 0x000ee200000e0000 */
[----:B------:R-:W-:Y:S01]  /*07f0*/  NOP ;  /* 0x0000000000007918 */ /* 0x000fe20000000000 */
[----:B---3--:R-:W-:-:S13]  /*0800*/  ISETP.NE.AND P0, PT, R0, 0x1, PT ;  /* 0x000000010000780c */ /* 0x008fda0003f05270 */
[----:B------:R-:W-:Y:S05]  /*0810*/  @P0 BRA `(.L_x_11) ;  /* 0x0000000000500947 */ /* 0x000fea0003800000 */
        /* <DEDUP_REMOVED lines=9> */
[----:B------:R-:W-:Y:S01]  /*08b0*/  USHF.L.U32 UR6, UR6, 0x1, URZ ;  /* 0x0000000106067899 */ /* 0x000fe200080006ff */
[----:B------:R-:W-:Y:S01]  /*08c0*/  ELECT P0, URZ, PT ;  /* 0x0000000000ff782f */ /* 0x000fe20003800000 */
[----:B---3--:R-:W-:Y:S01]  /*08d0*/  ULEA UR4, UR5, UR4, 0x18 ;  /* 0x0000000405047291 */ /* 0x008fe2000f8ec0ff */
[----:B------:R-:W3:Y:S11]  /*08e0*/  FENCE.VIEW.ASYNC.S ;  /* 0x00000000000073c6 */ /* 0x000ef60000000000 */
[----:B---3--:R3:W1:Y:S01]  /*08f0*/  SYNCS.EXCH.64 URZ, [UR4+0xa0], UR8 ;  /* 0x0000a00804ff75b2 */ /* 0x0086620008000100 */
[----:B------:R3:W1:Y:S01]  /*0900*/  SYNCS.EXCH.64 URZ, [UR4+0xb8], UR6 ;  /* 0x0000b80604ff75b2 */ /* 0x0006620008000100 */
[----:B------:R3:W1:Y:S01]  /*0910*/  SYNCS.EXCH.64 URZ, [UR4+0xa8], UR8 ;  /* 0x0000a80804ff75b2 */ /* 0x0006620008000100 */
[----:B------:R3:W1:Y:S01]  /*0920*/  SYNCS.EXCH.64 URZ, [UR4+0xc0], UR6 ;  /* 0x0000c00604ff75b2 */ /* 0x0006620008000100 */
[----:B------:R3:W1:Y:S01]  /*0930*/  SYNCS.EXCH.64 URZ, [UR4+0xb0], UR8 ;  /* 0x0000b00804ff75b2 */ /* 0x0006620008000100 */
[----:B------:R3:W1:Y:S01]  /*0940*/  SYNCS.EXCH.64 URZ, [UR4+0xc8], UR6 ;  /* 0x0000c80604ff75b2 */ /* 0x0006620008000100 */
[----:B------:R-:W-:Y:S01]  /*0950*/  NOP ;  /* 0x0000000000007918 */ /* 0x000fe20000000000 */
.L_x_11:
[----:B------:R-:W2:Y:S01]  /*0960*/  SHFL.IDX PT, R0, R85, RZ, 0x1f ;  /* 0x00001fff55007589 */ /* 0x000ea200000e0000 */
[----:B------:R-:W-:Y:S01]  /*0970*/  NOP ;  /* 0x0000000000007918 */ /* 0x000fe20000000000 */
[----:B--2---:R-:W-:-:S13]  /*0980*/  ISETP.NE.AND P0, PT, R0, 0x3, PT ;  /* 0x000000030000780c */ /* 0x004fda0003f05270 */
[----:B------:R-:W-:Y:S05]  /*0990*/  @P0 BRA `(.L_x_12) ;  /* 0x0000000000300947 */ /* 0x000fea0003800000 */
[----:B------:R-:W2:Y:S01]  /*09a0*/  S2UR UR5, SR_CgaCtaId ;  /* 0x00000000000579c3 */ /* 0x000ea20000008800 */
[----:B---3--:R-:W-:Y:S01]  /*09b0*/  UMOV UR6, 0x400 ;  /* 0x0000040000067882 */ /* 0x008fe20000000000 */
[----:B------:R-:W-:Y:S01]  /*09c0*/  UMOV UR4, 0x20 ;  /* 0x0000002000047882 */ /* 0x000fe20000000000 */
[----:B------:R-:W-:Y:S01]  /*09d0*/  ELECT P0, URZ, PT ;  /* 0x0000000000ff782f */ /* 0x000fe20003800000 */
[----:B--2---:R-:W-:Y:S02]  /*09e0*/  ULEA UR6, UR5, UR6, 0x18 ;  /* 0x0000000605067291 */ /* 0x004fe4000f8ec0ff */
[----:B------:R-:W-:-:S04]  /*09f0*/  UIADD3 UR4, UPT, UPT, -UR4, 0x100000, URZ ;  /* 0x0010000004047890 */ /* 0x000fc8000fffe1ff */
[----:B------:R-:W-:Y:S02]  /*0a00*/  USHF.L.U32 UR5, UR4, 0xb, URZ ;  /* 0x0000000b04057899 */ /* 0x000fe400080006ff */
[----:B------:R-:W-:Y:S01]  /*0a10*/  USHF.L.U32 UR4, UR4, 0x1, URZ ;  /* 0x0000000104047899 */ /* 0x000fe200080006ff */
[----:B------:R-:W2:Y:S11]  /*0a20*/  FENCE.VIEW.ASYNC.S ;  /* 0x00000000000073c6 */ /* 0x000eb60000000000 */
[----:B--2---:R2:W3:Y:S01]  /*0a30*/  SYNCS.EXCH.64 URZ, [UR6+0xd0], UR4 ;  /* 0x0000d00406ff75b2 */ /* 0x0044e20008000100 */
[----:B------:R2:W1:Y:S01]  /*0a40*/  SYNCS.EXCH.64 URZ, [UR6+0xd8], UR4 ;  /* 0x0000d80406ff75b2 */ /* 0x0004620008000100 */
[----:B------:R-:W-:Y:S01]  /*0a50*/  NOP ;  /* 0x0000000000007918 */ /* 0x000fe20000000000 */
.L_x_12:
[----:B------:R-:W4:Y:S01]  /*0a60*/  SHFL.IDX PT, R0, R85, RZ, 0x1f ;  /* 0x00001fff55007589 */ /* 0x000f2200000e0000 */
[----:B------:R-:W-:Y:S01]  /*0a70*/  NOP ;  /* 0x0000000000007918 */ /* 0x000fe20000000000 */
[----:B----4-:R-:W-:-:S13]  /*0a80*/  ISETP.NE.AND P0, PT, R0, 0x4, PT ;  /* 0x000000040000780c */ /* 0x010fda0003f05270 */
[----:B------:R-:W-:Y:S05]  /*0a90*/  @P0 BRA `(.L_x_13) ;  /* 0x00000000004c0947 */ /* 0x000fea0003800000 */
[----:B--2---:R-:W2:Y:S01]  /*0aa0*/  S2UR UR5, SR_CgaCtaId ;  /* 0x00000000000579c3 */ /* 0x004ea20000008800 */
[----:B---3--:R-:W-:Y:S01]  /*0ab0*/  UMOV UR4, 0x720 ;  /* 0x0000072000047882 */ /* 0x008fe20000000000 */
[----:B------:R-:W-:Y:S01]  /*0ac0*/  UMOV UR6, 0x400 ;  /* 0x0000040000067882 */ /* 0x000fe20000000000 */
[----:B------:R-:W-:Y:S01]  /*0ad0*/  USEL UR4, UR4, 0x620, UP4 ;  /* 0x0000062004047887 */ /* 0x000fe2000a000000 */
[----:B------:R-:W-:Y:S01]  /*0ae0*/  UMOV UR8, 0x1 ;  /* 0x0000000100087882 */ /* 0x000fe20000000000 */
[----:B------:R-:W-:Y:S01]  /*0af0*/  ELECT P0, URZ, PT ;  /* 0x0000000000ff782f */ /* 0x000fe20003800000 */
[----:B------:R-:W-:-:S04]  /*0b00*/  UIADD3 UR8, UPT, UPT, -UR8, 0x100000, URZ ;  /* 0x0010000008087890 */ /* 0x000fc8000fffe1ff */
[----:B------:R-:W-:Y:S02]  /*0b10*/  USHF.L.U32 UR9, UR8, 0xb, URZ ;  /* 0x0000000b08097899 */ /* 0x000fe400080006ff */
[----:B------:R-:W-:Y:S02]  /*0b20*/  USHF.L.U32 UR8, UR8, 0x1, URZ ;  /* 0x0000000108087899 */ /* 0x000fe400080006ff */
[----:B--2---:R-:W-:Y:S02]  /*0b30*/  ULEA UR6, UR5, UR6, 0x18 ;  /* 0x0000000605067291 */ /* 0x004fe4000f8ec0ff */
[----:B------:R-:W-:-:S04]  /*0b40*/  UIADD3 UR4, UPT, UPT, -UR4, 0x100000, URZ ;  /* 0x0010000004047890 */ /* 0x000fc8000fffe1ff */
[----:B------:R-:W-:Y:S02]  /*0b50*/  USHF.L.U32 UR5, UR4, 0xb, URZ ;  /* 0x0000000b04057899 */ /* 0x000fe400080006ff */
[----:B------:R-:W-:Y:S01]  /*0b60*/  USHF.L.U32 UR4, UR4, 0x1, URZ ;  /* 0x0000000104047899 */ /* 0x000fe200080006ff */
[----:B------:R-:W2:Y:S03]  /*0b70*/  FENCE.VIEW.ASYNC.S ;  /* 0x00000000000073c6 */ /* 0x000ea60000000000 */
[----:B--2---:R4:W2:Y:S08]  /*0b80*/  SYNCS.EXCH.64 URZ, [UR6+0xe0], UR8 ;  /* 0x0000e00806ff75b2 */ /* 0x0048b00008000100 */
[----:B------:R4:W3:Y:S01]  /*0b90*/  SYNCS.EXCH.64 URZ, [UR6+0xf0], UR4 ;  /* 0x0000f00406ff75b2 */ /* 0x0008e20008000100 */
[----:B------:R4:W1:Y:S01]  /*0ba0*/  SYNCS.EXCH.64 URZ, [UR6+0xe8], UR8 ;  /* 0x0000e80806ff75b2 */ /* 0x0008620008000100 */
[----:B------:R4:W1:Y:S02]  /*0bb0*/  SYNCS.EXCH.64 URZ, [UR6+0xf8], UR4 ;  /* 0x0000f80406ff75b2 */ /* 0x0008640008000100 */
[----:B----4-:R-:W-:Y:S01]  /*0bc0*/  NOP ;  /* 0x0000000000007918 */ /* 0x010fe20000000000 */
.L_x_13:
[----:B------:R-:W4:Y:S01]  /*0bd0*/  SHFL.IDX PT, R0, R85, RZ, 0x1f ;  /* 0x00001fff55007589 */ /* 0x000f2200000e0000 */
[----:B------:R-:W-:Y:S01]  /*0be0*/  NOP ;  /* 0x0000000000007918 */ /* 0x000fe20000000000 */
[----:B----4-:R-:W-:-:S13]  /*0bf0*/  ISETP.NE.AND P0, PT, R0, 0x5, PT ;  /* 0x000000050000780c */ /* 0x010fda0003f05270 */
[----:B------:R-:W-:Y:S05]  /*0c00*/  @P0 BRA `(.L_x_14) ;  /* 0x0000000000580947 */ /* 0x000fea0003800000 */
[----:B--2---:R-:W2:Y:S01]  /*0c10*/  S2UR UR5, SR_CgaCtaId ;  /* 0x00000000000579c3 */ /* 0x004ea20000008800 */
[----:B---3--:R-:W-:Y:S01]  /*0c20*/  UMOV UR4, 0x400 ;  /* 0x0000040000047882 */ /* 0x008fe20000000000 */
        /* <DEDUP_REMOVED lines=9> */
[----:B--2---:R-:W-:Y:S01]  /*0cc0*/  ULEA UR4, UR5, UR4, 0x18 ;  /* 0x0000000405047291 */ /* 0x004fe2000f8ec0ff */
[----:B------:R-:W2:Y:S11]  /*0cd0*/  FENCE.VIEW.ASYNC.S ;  /* 0x00000000000073c6 */ /* 0x000eb60000000000 */
[----:B--2---:R4:W2:Y:S01]  /*0ce0*/  SYNCS.EXCH.64 URZ, [UR4+0x100], UR6 ;  /* 0x0001000604ff75b2 */ /* 0x0048a20008000100 */
[----:B------:R4:W3:Y:S01]  /*0cf0*/  SYNCS.EXCH.64 URZ, [UR4+0x120], UR8 ;  /* 0x0001200804ff75b2 */ /* 0x0008e20008000100 */
[----:B------:R4:W1:Y:S01]  /*0d00*/  SYNCS.EXCH.64 URZ, [UR4+0x108], UR6 ;  /* 0x0001080604ff75b2 */ /* 0x0008620008000100 */
[----:B------:R4:W1:Y:S01]  /*0d10*/  SYNCS.EXCH.64 URZ, [UR4+0x128], UR8 ;  /* 0x0001280804ff75b2 */ /* 0x0008620008000100 */
[----:B------:R4:W1:Y:S01]  /*0d20*/  SYNCS.EXCH.64 URZ, [UR4+0x110], UR6 ;  /* 0x0001100604ff75b2 */ /* 0x0008620008000100 */
[----:B------:R4:W1:Y:S01]  /*0d30*/  SYNCS.EXCH.64 URZ, [UR4+0x130], UR8 ;  /* 0x0001300804ff75b2 */ /* 0x0008620008000100 */
[----:B------:R4:W1:Y:S01]  /*0d40*/  SYNCS.EXCH.64 URZ, [UR4+0x118], UR6 ;  /* 0x0001180604ff75b2 */ /* 0x0008620008000100 */
[----:B------:R4:W1:Y:S02]  /*0d50*/  SYNCS.EXCH.64 URZ, [UR4+0x138], UR8 ;  /* 0x0001380804ff75b2 */ /* 0x0008640008000100 */
[----:B----4-:R-:W-:Y:S01]  /*0d60*/  NOP ;  /* 0x0000000000007918 */ /* 0x010fe20000000000 */
.L_x_14:
[----:B------:R-:W4:Y:S01]  /*0d70*/  SHFL.IDX PT, R0, R85, RZ, 0x1f ;  /* 0x00001fff55007589 */ /* 0x000f2200000e0000 */
[----:B------:R-:W-:Y:S01]  /*0d80*/  ISETP.NE.OR P1, PT, RZ, UR20, !P1 ;  /* 0x00000014ff007c0c */ /* 0x000fe2000cf25670 */
[----:B------:R-:W-:Y:S01]  /*0d90*/  NOP ;  /* 0x0000000000007918 */ /* 0x000fe20000000000 */
[----:B----4-:R-:W-:-:S13]  /*0da0*/  ISETP.NE.AND P0, PT, R0, 0x3, PT ;  /* 0x000000030000780c */ /* 0x010fda0003f05270 */
[----:B------:R-:W-:Y:S05]  /*0db0*/  @P0 BRA `(.L_x_15) ;  /* 0x0000000000380947 */ /* 0x000fea0003800000 */
[----:B--2---:R-:W2:Y:S01]  /*0dc0*/  S2UR UR5, SR_CgaCtaId ;  /* 0x00000000000579c3 */ /* 0x004ea20000008800 */
[----:B---3--:R-:W-:Y:S01]  /*0dd0*/  UMOV UR4, 0x400 ;  /* 0x0000040000047882 */ /* 0x008fe20000000000 */
[----:B------:R-:W-:Y:S01]  /*0de0*/  UMOV UR6, 0x20 ;  /* 0x0000002000067882 */ /* 0x000fe20000000000 */
[----:B------:R-:W-:Y:S01]  /*0df0*/  ELECT P0, URZ, PT ;  /* 0x0000000000ff782f */ /* 0x000fe20003800000 */
[----:B------:R-:W-:-:S04]  /*0e00*/  UIADD3 UR6, UPT, UPT, -UR6, 0x100000, URZ ;  /* 0x0010000006067890 */ /* 0x000fc8000fffe1ff */
[----:B------:R-:W-:Y:S02]  /*0e10*/  USHF.L.U32 UR7, UR6, 0xb, URZ ;  /* 0x0000000b06077899 */ /* 0x000fe400080006ff */
[----:B------:R-:W-:Y:S02]  /*0e20*/  USHF.L.U32 UR6, UR6, 0x1, URZ ;  /* 0x0000000106067899 */ /* 0x000fe400080006ff */
[----:B--2---:R-:W-:Y:S01]  /*0e30*/  ULEA UR4, UR5, UR4, 0x18 ;  /* 0x0000000405047291 */ /* 0x004fe2000f8ec0ff */
[----:B------:R-:W2:Y:S11]  /*0e40*/  FENCE.VIEW.ASYNC.S ;  /* 0x00000000000073c6 */ /* 0x000eb60000000000 */
[----:B--2---:R4:W2:Y:S01]  /*0e50*/  SYNCS.EXCH.64 URZ, [UR4+0x140], UR6 ;  /* 0x0001400604ff75b2 */ /* 0x0048a20008000100 */
[----:B------:R4:W3:Y:S01]  /*0e60*/  SYNCS.EXCH.64 URZ, [UR4+0x150], UR6 ;  /* 0x0001500604ff75b2 */ /* 0x0008e20008000100 */
[----:B------:R4:W1:Y:S01]  /*0e70*/  SYNCS.EXCH.64 URZ, [UR4+0x148], UR6 ;  /* 0x0001480604ff75b2 */ /* 0x0008620008000100 */
[----:B------:R4:W1:Y:S02]  /*0e80*/  SYNCS.EXCH.64 URZ, [UR4+0x158], UR6 ;  /* 0x0001580604ff75b2 */ /* 0x0008640008000100 */
[----:B----4-:R-:W-:Y:S01]  /*0e90*/  NOP ;  /* 0x0000000000007918 */ /* 0x010fe20000000000 */
.L_x_15:
[----:B---3--:R-:W3:Y:S01]  /*0ea0*/  S2UR UR7, SR_CgaCtaId ;  /* 0x00000000000779c3 */ /* 0x008ee20000008800 */
[----:B------:R-:W-:Y:S01]  /*0eb0*/  VOTEU.ALL UP0, P1 ;  /* 0x0000000000ff7886 */ /* 0x000fe20000800000 */
[----:B--2---:R-:W-:Y:S01]  /*0ec0*/  UMOV UR4, 0x20 ;  /* 0x0000002000047882 */ /* 0x004fe20000000000 */
[----:B------:R-:W-:Y:S01]  /*0ed0*/  NOP ;  /* 0x0000000000007918 */ /* 0x000fe20000000000 */
[----:B-1----:R-:W-:Y:S01]  /*0ee0*/  LOP3.LUT R3, R92, 0x1f, RZ, 0xc0, !PT ;  /* 0x0000001f5c037812 */ /* 0x002fe200078ec0ff */
[----:B------:R-:W-:Y:S01]  /*0ef0*/  UISETP.NE.AND UP5, UPT, UR20, URZ, UPT ;  /* 0x000000ff1400728c */ /* 0x000fe2000bfa5270 */
[----:B------:R-:W-:Y:S01]  /*0f00*/  @!UP0 UMOV UR6, 0x400 ;  /* 0x0000040000068882 */ /* 0x000fe20000000000 */
[----:B------:R-:W-:-:S04]  /*0f10*/  @!UP0 UIADD3 UR4, UPT, UPT, -UR4, 0x100000, URZ ;  /* 0x0010000004048890 */ /* 0x000fc8000fffe1ff */
[----:B------:R-:W-:Y:S02]  /*0f20*/  @!UP0 USHF.L.U32 UR5, UR4, 0xb, URZ ;  /* 0x0000000b04058899 */ /* 0x000fe400080006ff */
[----:B------:R-:W-:Y:S02]  /*0f30*/  @!UP0 USHF.L.U32 UR4, UR4, 0x1, URZ ;  /* 0x0000000104048899 */ /* 0x000fe400080006ff */
[----:B---3--:R-:W-:Y:S01]  /*0f40*/  @!UP0 ULEA UR6, UR7, UR6, 0x18 ;  /* 0x0000000607068291 */ /* 0x008fe2000f8ec0ff */
[----:B------:R-:W1:Y:S01]  /*0f50*/  LDCU UR7, c[0x0][0x36c] ;  /* 0x00006d80ff0777ac */ /* 0x000e620008000800 */
[----:B------:R-:W-:Y:S01]  /*0f60*/  VOTEU.ALL UP0, P1 ;  /* 0x0000000000ff7886 */ /* 0x000fe20000800000 */
[----:B------:R-:W2:Y:S09]  /*0f70*/  FENCE.VIEW.ASYNC.S ;  /* 0x00000000000073c6 */ /* 0x000eb20000000000 */
[----:B--2---:R2:W3:Y:S01]  /*0f80*/  @!UP0 SYNCS.EXCH.64 URZ, [UR6+0x160], UR4 ;  /* 0x0001600406ff85b2 */ /* 0x0044e20008000100 */
[----:B-1----:R-:W-:-:S09]  /*0f90*/  UISETP.EQ.U32.AND UP6, UPT, UR7, 0x1, UPT ;  /* 0x000000010700788c */ /* 0x002fd2000bfc2070 */
[----:B--2---:R-:W-:Y:S05]  /*0fa0*/  BRA.U !UP6, `(.L_x_16) ;  /* 0x000000010e087547 */ /* 0x004fea000b800000 */
[----:B---3--:R-:W-:Y:S01]  /*0fb0*/  UCGABAR_ARV ;  /* 0x00000000000079c7 */ /* 0x008fe20008000000 */
[----:B------:R-:W-:Y:S05]  /*0fc0*/  BRA `(.L_x_17) ;  /* 0x0000000000047947 */ /* 0x000fea0003800000 */
.L_x_16:
[----:B---3--:R-:W-:Y:S01]  /*0fd0*/  NOP ;  /* 0x0000000000007918 */ /* 0x008fe20000000000 */
.L_x_17:
[----:B------:R-:W1:Y:S01]  /*0fe0*/  S2UR UR23, SR_CTAID.X ;  /* 0x00000000001779c3 */ /* 0x000e620000002500 */
[----:B------:R-:W-:-:S05]  /*0ff0*/  CS2R.32 R87, SR_CgaSize ;  /* 0x0000000000577805 */ /* 0x000fca0000008a00 */
[----:B------:R-:W-:-:S05]  /*1000*/  IMAD R87, R87, -0xa0, RZ ;  /* 0xffffff6057577824 */ /* 0x000fca00078e02ff */
[----:B------:R-:W-:-:S14]  /*1010*/  R2UR UR5, R87 ;  /* 0x00000000570572ca */ /* 0x000fdc00000e0000 */
[----:B------:R-:W2:Y:S01]  /*1020*/  LDCU UR5, c[0x0][UR5+0x2b0] ;  /* 0x00005600050577ac */ /* 0x000ea20008000800 */
[----:B------:R-:W-:-:S05]  /*1030*/  CS2R.32 R87, SR_CgaSize ;  /* 0x0000000000577805 */ /* 0x000fca0000008a00 */
[----:B------:R-:W-:-:S05]  /*1040*/  IMAD R87, R87, -0xa0, RZ ;  /* 0xffffff6057577824 */ /* 0x000fca00078e02ff */
[----:B------:R-:W-:-:S14]  /*1050*/  R2UR UR4, R87 ;  /* 0x00000000570472ca */ /* 0x000fdc00000e0000 */
[----:B------:R-:W3:Y:S01]  /*1060*/  LDCU UR4, c[0x0][UR4+0x2b4] ;  /* 0x00005680040477ac */ /* 0x000ee20008000800 */
[----:B------:R-:W4:Y:S01]  /*1070*/  S2UR UR33, SR_CTAID.Y ;  /* 0x00000000002179c3 */ /* 0x000f220000002600 */
[----:B------:R-:W-:-:S05]  /*1080*/  CS2R.32 R87, SR_CgaSize ;  /* 0x0000000000577805 */ /* 0x000fca0000008a00 */
[----:B------:R-:W-:-:S05]  /*1090*/  IMAD R87, R87, -0xa0, RZ ;  /* 0xffffff6057577824 */ /* 0x000fca00078e02ff */
[----:B------:R-:W-:-:S14]  /*10a0*/  R2UR UR7, R87 ;  /* 0x00000000570772ca */ /* 0x000fdc00000e0000 */
[----:B------:R-:W3:Y:S01]  /*10b0*/  LDCU UR7, c[0x0][UR7+0x2a0] ;  /* 0x00005400070777ac */ /* 0x000ee20008000800 */
[----:B------:R-:W-:-:S05]  /*10c0*/  CS2R.32 R87, SR_CgaSize ;  /* 0x0000000000577805 */ /* 0x000fca0000008a00 */
[----:B------:R-:W-:-:S05]  /*10d0*/  IMAD R87, R87, -0xa0, RZ ;  /* 0xffffff6057577824 */ /* 0x000fca00078e02ff */
[----:B------:R-:W-:-:S14]  /*10e0*/  R2UR UR8, R87 ;  /* 0x00000000570872ca */ /* 0x000fdc00000e0000 */
[----:B------:R-:W3:Y:S01]  /*10f0*/  LDCU UR8, c[0x0][UR8+0x2a4] ;  /* 0x00005480080877ac */ /* 0x000ee20008000800 */
[----:B------:R-:W3:Y:S01]  /*1100*/  S2UR UR9, SR_CgaCtaId ;  /* 0x00000000000979c3 */ /* 0x000ee20000008800 */
[----:B------:R-:W-:Y:S01]  /*1110*/  UISETP.GT.U32.AND UP0, UPT, UR46, 0xffff, UPT ;  /* 0x0000ffff2e00788c */ /* 0x000fe2000bf04070 */
[----:B------:R-:W3:Y:S01]  /*1120*/  LDCU UR21, c[0x0][0xb24] ;  /* 0x00016480ff1577ac */ /* 0x000ee20008000800 */
[----:B------:R-:W3:Y:S01]  /*1130*/  LDCU UR42, c[0x0][0xb24] ;  /* 0x00016480ff2a77ac */ /* 0x000ee20008000800 */
[----:B-1----:R-:W-:Y:S01]  /*1140*/  I2FP.F32.U32 R2, UR23 ;  /* 0x0000001700027c45 */ /* 0x002fe20008201000 */
[----:B------:R-:W1:Y:S04]  /*1150*/  LDCU UR26, c[0x0][0xb30] ;  /* 0x00016600ff1a77ac */ /* 0x000e680008000800 */
[----:B--2---:R-:W-:Y:S01]  /*1160*/  FMUL R2, R2, UR5 ;  /* 0x0000000502027c20 */ /* 0x004fe20008400000 */
[----:B------:R-:W-:Y:S01]  /*1170*/  USEL UR5, UR46, 0xffff, !UP0 ;  /* 0x0000ffff2e057887 */ /* 0x000fe2000c000000 */
[----:B----4-:R-:W-:-:S04]  /*1180*/  I2FP.F32.U32 R0, UR33 ;  /* 0x0000002100007c45 */ /* 0x010fc80008201000 */
[----:B------:R-:W2:Y:S01]  /*1190*/  F2I.U32.TRUNC.NTZ R2, R2 ;  /* 0x0000000200027305 */ /* 0x000ea2000020f000 */
[----:B------:R-:W-:Y:S01]  /*11a0*/  ULOP3.LUT UR24, UR5, 0xffff, URZ, 0xc0, !UPT ;  /* 0x0000ffff05187892 */ /* 0x000fe2000f8ec0ff */
[----:B---3--:R-:W-:Y:S01]  /*11b0*/  FMUL R0, R0, UR4 ;  /* 0x0000000400007c20 */ /* 0x008fe20008400000 */
[----:B------:R-:W-:-:S05]  /*11c0*/  USHF.L.U32 UR28, UR9, 0x8, URZ ;  /* 0x00000008091c7899 */ /* 0x000fca00080006ff */
[----:B------:R-:W3:Y:S01]  /*11d0*/  F2I.U32.TRUNC.NTZ R0, R0 ;  /* 0x0000000000007305 */ /* 0x000ee2000020f000 */
[----:B--2---:R-:W-:Y:S02]  /*11e0*/  R2UR UR4, R2 ;  /* 0x00000000020472ca */ /* 0x004fe400000e0000 */
[----:B------:R-:W-:Y:S02]  /*11f0*/  PRMT R2, RZ, 0x7610, R2 ;  /* 0x00007610ff027816 */ /* 0x000fe40000000002 */
[----:B---3--:R-:W-:Y:S02]  /*1200*/  R2UR UR6, R0 ;  /* 0x00000000000672ca */ /* 0x008fe400000e0000 */
[----:B------:R-:W-:-:S07]  /*1210*/  PRMT R0, RZ, 0x7610, R0 ;  /* 0x00007610ff007816 */ /* 0x000fce0000000000 */
[----:B------:R-:W-:-:S04]  /*1220*/  UIADD3 UR5, UPT, UPT, -UR4, URZ, URZ ;  /* 0x000000ff04057290 */ /* 0x000fc8000fffe1ff */
[----:B------:R-:W-:Y:S02]  /*1230*/  UIMAD UR5, UR7, UR5, UR23 ;  /* 0x00000005070572a4 */ /* 0x000fe4000f8e0217 */
[----:B------:R-:W-:-:S04]  /*1240*/  UIADD3 UR4, UPT, UPT, -UR6, URZ, URZ ;  /* 0x000000ff06047290 */ /* 0x000fc8000fffe1ff */
[----:B------:R-:W-:Y:S01]  /*1250*/  IMAD.U32 R87, RZ, RZ, UR5 ;  /* 0x00000005ff577e24 */ /* 0x000fe2000f8e00ff */
[----:B------:R-:W-:-:S06]  /*1260*/  UIMAD UR4, UR8, UR4, UR33 ;  /* 0x00000004080472a4 */ /* 0x000fcc000f8e0221 */
[----:B------:R-:W-:Y:S01]  /*1270*/  IMAD.U32 R86, RZ, RZ, UR4 ;  /* 0x00000004ff567e24 */ /* 0x000fe2000f8e00ff */
[----:B-1----:R-:W-:Y:S06]  /*1280*/  BRA.U UP5, `(.L_x_18) ;  /* 0x00000001056c7547 */ /* 0x002fec000b800000 */
[----:B------:R-:W-:Y:S02]  /*1290*/  R2UR UR4, R86 ;  /* 0x00000000560472ca */ /* 0x000fe400000e0000 */
[----:B------:R-:W-:-:S11]  /*12a0*/  R2UR UR10, R87 ;  /* 0x00000000570a72ca */ /* 0x000fd600000e0000 */
[----:B------:R-:W-:Y:S02]  /*12b0*/  UISETP.NE.AND UP0, UPT, UR4, URZ, UPT ;  /* 0x000000ff0400728c */ /* 0x000fe4000bf05270 */
[----:B------:R-:W-:Y:S02]  /*12c0*/  ULOP3.LUT UR4, UR10, 0x2, URZ, 0x3c, !UPT ;  /* 0x000000020a047892 */ /* 0x000fe4000f8e3cff */
[----:B------:R-:W-:Y:S02]  /*12d0*/  UISETP.GT.U32.AND UP2, UPT, UR10, 0x1, UP0 ;  /* 0x000000010a00788c */ /* 0x000fe40008744070 */
[----:B------:R-:W-:Y:S02]  /*12e0*/  ULOP3.LUT UR5, UR10, 0x4, URZ, 0x3c, !UPT ;  /* 0x000000040a057892 */ /* 0x000fe4000f8e3cff */
[----:B------:R-:W-:Y:S02]  /*12f0*/  USEL UR8, URZ, 0x1, UP2 ;  /* 0x00000001ff087887 */ /* 0x000fe40009000000 */
[----:B------:R-:W-:-:S02]  /*1300*/  USEL UR7, URZ, 0x2, UP2 ;  /* 0x00000002ff077887 */ /* 0x000fc40009000000 */
[----:B------:R-:W-:Y:S02]  /*1310*/  UISETP.GT.U32.AND UP2, UPT, UR4, 0x1, UP0 ;  /* 0x000000010400788c */ /* 0x000fe40008744070 */
[----:B------:R-:W-:Y:S02]  /*1320*/  ULOP3.LUT UR4, UR10, 0x6, URZ, 0x3c, !UPT ;  /* 0x000000060a047892 */ /* 0x000fe4000f8e3cff */
[----:B------:R-:W-:Y:S02]  /*1330*/  USEL UR6, URZ, 0x4, UP2 ;  /* 0x00000004ff067887 */ /* 0x000fe40009000000 */
[----:B------:R-:W-:Y:S02]  /*1340*/  USEL UR9, URZ, 0x8, UP2 ;  /* 0x00000008ff097887 */ /* 0x000fe40009000000 */
[----:B------:R-:W-:Y:S02]  /*1350*/  UISETP.GT.U32.AND UP2, UPT, UR5, 0x1, UP0 ;  /* 0x000000010500788c */ /* 0x000fe40008744070 */
[----:B------:R-:W-:-:S02]  /*1360*/  UISETP.GT.U32.AND UP0, UPT, UR4, 0x1, UP0 ;  /* 0x000000010400788c */ /* 0x000fc40008704070 */
[----:B------:R-:W-:Y:S02]  /*1370*/  USEL UR4, URZ, 0x10, UP2 ;  /* 0x00000010ff047887 */ /* 0x000fe40009000000 */
[----:B------:R-:W-:Y:S02]  /*1380*/  UIADD3 UR5, UPT, UPT, UR6, UR7, UR8 ;  /* 0x0000000706057290 */ /* 0x000fe4000fffe008 */
[----:B------:R-:W-:Y:S02]  /*1390*/  USEL UR7, URZ, 0x40, UP0 ;  /* 0x00000040ff077887 */ /* 0x000fe40008000000 */
[----:B------:R-:W-:Y:S02]  /*13a0*/  USEL UR8, URZ, 0x20, UP2 ;  /* 0x00000020ff087887 */ /* 0x000fe40009000000 */
[----:B------:R-:W-:Y:S02]  /*13b0*/  UIADD3 UR5, UPT, UPT, UR4, UR5, UR9 ;  /* 0x0000000504057290 */ /* 0x000fe4000fffe009 */
[----:B------:R-:W-:-:S02]  /*13c0*/  ULOP3.LUT UR4, UR10, 0xfffffffe, URZ, 0xc0, !UPT ;  /* 0xfffffffe0a047892 */ /* 0x000fc4000f8ec0ff */
[----:B------:R-:W-:Y:S02]  /*13d0*/  USEL UR6, URZ, 0x80, UP0 ;  /* 0x00000080ff067887 */ /* 0x000fe40008000000 */
[----:B------:R-:W-:-:S03]  /*13e0*/  UIADD3 UR5, UPT, UPT, UR7, UR5, UR8 ;  /* 0x0000000507057290 */ /* 0x000fc6000fffe008 */
[----:B------:R-:W-:Y:S01]  /*13f0*/  UMOV UR7, 0x3 ;  /* 0x0000000300077882 */ /* 0x000fe20000000000 */
[----:B------:R-:W-:Y:S02]  /*1400*/  UIADD3 UR5, UPT, UPT, UR5, UR6, URZ ;  /* 0x0000000605057290 */ /* 0x000fe4000fffe0ff */
[----:B------:R-:W-:-:S04]  /*1410*/  USHF.L.U32 UR4, UR7, UR4, URZ ;  /* 0x0000000407047299 */ /* 0x000fc800080006ff */
[----:B------:R-:W-:Y:S02]  /*1420*/  IMAD.U32 R2, RZ, RZ, UR5 ;  /* 0x00000005ff027e24 */ /* 0x000fe4000f8e00ff */
[----:B------:R-:W-:-:S07]  /*1430*/  IMAD.U32 R0, RZ, RZ, UR4 ;  /* 0x00000004ff007e24 */ /* 0x000fce000f8e00ff */
.L_x_18:
[----:B------:R-:W1:Y:S01]  /*1440*/  S2UR UR36, SR_CTAID.Z ;  /* 0x00000000002479c3 */ /* 0x000e620000002700 */
[----:B------:R-:W-:Y:S01]  /*1450*/  UISETP.GE.AND UP0, UPT, UR21, 0x1, UPT ;  /* 0x000000011500788c */ /* 0x000fe2000bf06270 */
[----:B------:R-:W-:Y:S01]  /*1460*/  UMOV UR27, 0x55 ;  /* 0x00000055001b7882 */ /* 0x000fe20000000000 */
[----:B------:R-:W-:-:S07]  /*1470*/  UMOV UR32, UR23 ;  /* 0x0000001700207c82 */ /* 0x000fce0008000000 */
[----:B------:R-:W-:Y:S05]  /*1480*/  BRA.U !UP0, `(.L_x_19) ;  /* 0x0000000108d47547 */ /* 0x000fea000b800000 */
[----:B------:R-:W2:Y:S01]  /*1490*/  LDCU.128 UR16, c[0x0][0xb10] ;  /* 0x00016200ff1077ac */ /* 0x000ea20008000c00 */
[----:B------:R-:W3:Y:S01]  /*14a0*/  LDCU UR13, c[0x0][0x370] ;  /* 0x00006e00ff0d77ac */ /* 0x000ee20008000800 */
[----:B------:R-:W4:Y:S01]  /*14b0*/  LDCU UR8, c[0x0][0x374] ;  /* 0x00006e80ff0877ac */ /* 0x000f220008000800 */
[----:B------:R-:W1:Y:S01]  /*14c0*/  LDCU UR22, c[0x0][0xb0c] ;  /* 0x00016180ff1677ac */ /* 0x000e620008000800 */
[----:B------:R-:W1:Y:S01]  /*14d0*/  LDCU UR25, c[0x0][0xb20] ;  /* 0x00016400ff1977ac */ /* 0x000e620008000800 */
[----:B--2---:R-:W-:Y:S01]  /*14e0*/  UIMAD.WIDE.U32 UR4, UR23, UR16, URZ ;  /* 0x00000010170472a5 */ /* 0x004fe2000f8e00ff */
[----:B------:R-:W2:Y:S01]  /*14f0*/  LDCU.64 UR14, c[0x0][0xb28] ;  /* 0x00016500ff0e77ac */ /* 0x000ea20008000a00 */
[----:B------:R-:W-:-:S05]  /*1500*/  UISETP.NE.AND UP3, UPT, UR18, 0x1, UPT ;  /* 0x000000011200788c */ /* 0x000fca000bf65270 */
[----:B------:R-:W-:Y:S01]  /*1510*/  UMOV UR4, UR5 ;  /* 0x0000000500047c82 */ /* 0x000fe20008000000 */
[----:B---3--:R-:W-:Y:S02]  /*1520*/  UIMAD.WIDE.U32 UR6, UR13, UR16, URZ ;  /* 0x000000100d0672a5 */ /* 0x008fe4000f8e00ff */
[----:B------:R-:W-:Y:S02]  /*1530*/  USHF.R.U32.HI UR9, URZ, UR17, UR4 ;  /* 0x00000011ff097299 */ /* 0x000fe40008011604 */
[----:B----4-:R-:W-:Y:S02]  /*1540*/  UIMAD.WIDE.U32 UR4, UR8, UR19, URZ ;  /* 0x00000013080472a5 */ /* 0x010fe4000f8e00ff */
[----:B-1----:R-:W-:Y:S01]  /*1550*/  UISETP.NE.AND UP0, UPT, UR22, 0x1, UPT ;  /* 0x000000011600788c */ /* 0x002fe2000bf05270 */
[----:B------:R-:W-:Y:S01]  /*1560*/  UMOV UR6, UR7 ;  /* 0x0000000700067c82 */ /* 0x000fe20008000000 */
[----:B------:R-:W-:-:S03]  /*1570*/  UISETP.NE.AND UP2, UPT, UR21, 0x1, UPT ;  /* 0x000000011500788c */ /* 0x000fc6000bf45270 */
[----:B------:R-:W-:Y:S01]  /*1580*/  UMOV UR4, UR5 ;  /* 0x0000000500047c82 */ /* 0x000fe20008000000 */
[----:B------:R-:W-:Y:S02]  /*1590*/  USEL UR12, UR23, UR9, !UP0 ;  /* 0x00000009170c7287 */ /* 0x000fe4000c000000 */
[----:B------:R-:W-:Y:S02]  /*15a0*/  @UP3 USHF.R.U32.HI UR8, URZ, UR25, UR4 ;  /* 0x00000019ff083299 */ /* 0x000fe40008011604 */
[----:B------:R-:W-:Y:S02]  /*15b0*/  UIADD3 UR32, UPT, UPT, -UR12, URZ, URZ ;  /* 0x000000ff0c207290 */ /* 0x000fe4000fffe1ff */
[----:B------:R-:W-:Y:S02]  /*15c0*/  @UP0 USHF.R.U32.HI UR13, URZ, UR17, UR6 ;  /* 0x00000011ff0d0299 */ /* 0x000fe40008011606 */
[----:B------:R-:W-:Y:S02]  /*15d0*/  UIMAD.WIDE.U32 UR6, UR33, UR19, URZ ;  /* 0x00000013210672a5 */ /* 0x000fe4000f8e00ff */
[----:B--2---:R-:W-:-:S02]  /*15e0*/  UIMAD.WIDE.U32 UR4, UR8, UR14, URZ ;  /* 0x0000000e080472a5 */ /* 0x004fc4000f8e00ff */
[----:B------:R-:W-:Y:S02]  /*15f0*/  UIMAD.WIDE.U32 UR10, UR13, UR14, URZ ;  /* 0x0000000e0d0a72a5 */ /* 0x000fe4000f8e00ff */
[----:B------:R-:W-:Y:S01]  /*1600*/  UIMAD UR32, UR22, UR32, UR23 ;  /* 0x00000020162072a4 */ /* 0x000fe2000f8e0217 */
[----:B------:R-:W-:Y:S02]  /*1610*/  UMOV UR6, UR7 ;  /* 0x0000000700067c82 */ /* 0x000fe40008000000 */
[----:B------:R-:W-:Y:S01]  /*1620*/  UMOV UR4, UR5 ;  /* 0x0000000500047c82 */ /* 0x000fe20008000000 */
[----:B------:R-:W-:Y:S02]  /*1630*/  USHF.R.U32.HI UR6, URZ, UR25, UR6 ;  /* 0x00000019ff067299 */ /* 0x000fe40008011606 */
[----:B------:R-:W-:Y:S01]  /*1640*/  @UP2 USHF.R.U32.HI UR8, URZ, UR15, UR4 ;  /* 0x0000000fff082299 */ /* 0x000fe20008011604 */
[----:B------:R-:W-:Y:S01]  /*1650*/  UMOV UR5, UR11 ;  /* 0x0000000b00057c82 */ /* 0x000fe20008000000 */
[----:B------:R-:W-:-:S02]  /*1660*/  USEL UR4, UR33, UR6, !UP3 ;  /* 0x0000000621047287 */ /* 0x000fc4000d800000 */
[----:B------:R-:W-:Y:S02]  /*1670*/  @UP2 USHF.R.U32.HI UR13, URZ, UR15, UR5 ;  /* 0x0000000fff0d2299 */ /* 0x000fe40008011605 */
[----:B------:R-:W-:Y:S02]  /*1680*/  UIMAD UR5, UR8, UR21, URZ ;  /* 0x00000015080572a4 */ /* 0x000fe4000f8e02ff */
[----:B------:R-:W-:Y:S02]  /*1690*/  UIMAD UR8, UR13, UR21, URZ ;  /* 0x000000150d0872a4 */ /* 0x000fe4000f8e02ff */
[----:B------:R-:W-:Y:S02]  /*16a0*/  UISETP.GE.AND UP0, UPT, UR4, UR5, UPT ;  /* 0x000000050400728c */ /* 0x000fe4000bf06270 */
[----:B------:R-:W-:Y:S02]  /*16b0*/  UIMAD.WIDE.U32 UR6, UR4, UR14, URZ ;  /* 0x0000000e040672a5 */ /* 0x000fe4000f8e00ff */
[----:B------:R-:W-:-:S02]  /*16c0*/  UISETP.GE.OR UP0, UPT, UR12, UR8, UP0 ;  /* 0x000000080c00728c */ /* 0x000fc40008706670 */
[----:B------:R-:W-:-:S03]  /*16d0*/  UIMAD.WIDE.U32 UR8, UR12, UR14, URZ ;  /* 0x0000000e0c0872a5 */ /* 0x000fc6000f8e00ff */
[----:B------:R-:W-:Y:S01]  /*16e0*/  UMOV UR6, UR7 ;  /* 0x0000000700067c82 */ /* 0x000fe20008000000 */
[----:B------:R-:W-:Y:S02]  /*16f0*/  UIADD3 UR7, UPT, UPT, -UR4, URZ, URZ ;  /* 0x000000ff04077290 */ /* 0x000fe4000fffe1ff */
[----:B------:R-:W-:Y:S02]  /*1700*/  USHF.R.U32.HI UR6, URZ, UR15, UR6 ;  /* 0x0000000fff067299 */ /* 0x000fe40008011606 */
[----:B------:R-:W-:Y:S02]  /*1710*/  UIMAD UR33, UR18, UR7, UR33 ;  /* 0x00000007122172a4 */ /* 0x000fe4000f8e0221 */
[----:B------:R-:W-:Y:S01]  /*1720*/  USEL UR6, UR4, UR6, !UP2 ;  /* 0x0000000604067287 */ /* 0x000fe2000d000000 */
[----:B------:R-:W-:Y:S02]  /*1730*/  @!UP0 UMOV UR5, UR9 ;  /* 0x0000000900058c82 */ /* 0x000fe40008000000 */
[----:B------:R-:W-:-:S02]  /*1740*/  @!UP0 USHF.R.U32.HI UR5, URZ, UR15, UR5 ;  /* 0x0000000fff058299 */ /* 0x000fc40008011605 */
[----:B------:R-:W-:Y:S02]  /*1750*/  UIADD3 UR7, UPT, UPT, -UR6, URZ, URZ ;  /* 0x000000ff06077290 */ /* 0x000fe4000fffe1ff */
[----:B------:R-:W-:Y:S02]  /*1760*/  @!UP0 USEL UR5, UR12, UR5, !UP2 ;  /* 0x000000050c058287 */ /* 0x000fe4000d000000 */
[----:B------:R-:W-:Y:S02]  /*1770*/  UIMAD UR7, UR21, UR7, UR4 ;  /* 0x00000007150772a4 */ /* 0x000fe4000f8e0204 */
[----:B------:R-:W-:Y:S02]  /*1780*/  @!UP0 UIADD3 UR6, UPT, UPT, UR6, -UR5, URZ ;  /* 0x8000000506068290 */ /* 0x000fe4000fffe0ff */
[----:B------:R-:W-:Y:S02]  /*1790*/  @!UP0 UIMAD UR7, UR7, UR13, UR5 ;  /* 0x0000000d070782a4 */ /* 0x000fe4000f8e0205 */
[----:B------:R-:W-:-:S04]  /*17a0*/  @!UP0 UIMAD UR4, UR6, UR21, UR12 ;  /* 0x00000015060482a4 */ /* 0x000fc8000f8e020c */
[----:B------:R-:W-:Y:S01]  /*17b0*/  UIMAD UR33, UR4, UR18, UR33 ;  /* 0x00000012042172a4 */ /* 0x000fe2000f8e0221 */
[----:B------:R-:W-:Y:S02]  /*17c0*/  @!UP0 UMOV UR12, UR7 ;  /* 0x00000007000c8c82 */ /* 0x000fe40008000000 */
[----:B------:R-:W-:-:S12]  /*17d0*/  UIMAD UR32, UR12, UR22, UR32 ;  /* 0x000000160c2072a4 */ /* 0x000fd8000f8e0220 */
.L_x_19:
[----:B------:R-:W-:Y:S02]  /*17e0*/  UISETP.NE.AND UP2, UPT, UR26, 0x1, UPT ;  /* 0x000000011a00788c */ /* 0x000fe4000bf45270 */
[----:B------:R-:W-:Y:S02]  /*17f0*/  UISETP.NE.AND UP0, UPT, UR20, 0x2, UPT ;  /* 0x000000021400788c */ /* 0x000fe4000bf05270 */
[----:B------:R-:W-:Y:S02]  /*1800*/  ULOP3.LUT UR28, UR28, 0x600, URZ, 0xc0, !UPT ;  /* 0x000006001c1c7892 */ /* 0x000fe4000f8ec0ff */
[----:B------:R-:W-:-:S03]  /*1810*/  USHF.L.U32 UR24, UR27, UR24, URZ ;  /* 0x000000181b187299 */ /* 0x000fc600080006ff */
[----:B------:R-:W-:Y:S09]  /*1820*/  BRA.U UP2, `(.L_x_20) ;  /* 0x0000000102407547 */ /* 0x000ff2000b800000 */
[----:B------:R-:W2:Y:S01]  /*1830*/  LDCU.128 UR8, c[0x0][0xb10] ;  /* 0x00016200ff0877ac */ /* 0x000ea20008000c00 */
[----:B------:R-:W3:Y:S01]  /*1840*/  LDCU UR12, c[0x0][0xb0c] ;  /* 0x00016180ff0c77ac */ /* 0x000ee20008000800 */
[----:B------:R-:W4:Y:S01]  /*1850*/  LDCU UR13, c[0x0][0xb20] ;  /* 0x00016400ff0d77ac */ /* 0x000f220008000800 */
[----:B--2---:R-:W-:Y:S02]  /*1860*/  UIMAD.WIDE.U32 UR4, UR32, UR8, URZ ;  /* 0x00000008200472a5 */ /* 0x004fe4000f8e00ff */
[----:B------:R-:W-:Y:S02]  /*1870*/  UIMAD.WIDE.U32 UR6, UR33, UR11, URZ ;  /* 0x0000000b210672a5 */ /* 0x000fe4000f8e00ff */
[----:B---3--:R-:W-:Y:S02]  /*1880*/  UISETP.NE.AND UP2, UPT, UR12, 0x1, UPT ;  /* 0x000000010c00788c */ /* 0x008fe4000bf45270 */
[----:B------:R-:W-:-:S03]  /*1890*/  USHF.R.U32.HI UR5, URZ, UR9, UR5 ;  /* 0x00000009ff057299 */ /* 0x000fc60008011605 */
[----:B------:R-:W-:Y:S01]  /*18a0*/  UMOV UR4, UR7 ;  /* 0x0000000700047c82 */ /* 0x000fe20008000000 */
[----:B------:R-:W-:Y:S02]  /*18b0*/  USEL UR5, UR32, UR5, !UP2 ;  /* 0x0000000520057287 */ /* 0x000fe4000d000000 */
[----:B------:R-:W-:Y:S02]  /*18c0*/  UISETP.NE.AND UP2, UPT, UR10, 0x1, UPT ;  /* 0x000000010a00788c */ /* 0x000fe4000bf45270 */
[----:B----4-:R-:W-:-:S04]  /*18d0*/  USHF.R.U32.HI UR4, URZ, UR13, UR4 ;  /* 0x0000000dff047299 */ /* 0x010fc80008011604 */
[----:B------:R-:W-:-:S04]  /*18e0*/  USEL UR4, UR33, UR4, !UP2 ;  /* 0x0000000421047287 */ /* 0x000fc8000d000000 */
[----:B------:R-:W-:Y:S02]  /*18f0*/  UIADD3 UR6, UPT, UPT, -UR4, UR5, URZ ;  /* 0x0000000504067290 */ /* 0x000fe4000fffe1ff */
[----:B------:R-:W-:Y:S02]  /*1900*/  UIADD3 UR4, UPT, UPT, UR4, -UR5, URZ ;  /* 0x8000000504047290 */ /* 0x000fe4000fffe0ff */
[----:B------:R-:W-:Y:S02]  /*1910*/  UIMAD UR33, UR6, UR10, UR33 ;  /* 0x0000000a062172a4 */ /* 0x000fe4000f8e0221 */
[----:B------:R-:W-:-:S12]  /*1920*/  UIMAD UR32, UR4, UR12, UR32 ;  /* 0x0000000c042072a4 */ /* 0x000fd8000f8e0220 */
.L_x_20:
[----:B------:R-:W-:Y:S05]  /*1930*/  BRA.U !UP6, `(.L_x_21) ;  /* 0x000000010e0c7547 */ /* 0x000fea000b800000 */
[----:B------:R-:W-:Y:S01]  /*1940*/  UCGABAR_WAIT ;  /* 0x0000000000007dc7 */ /* 0x000fe20008000000 */
[----:B------:R-:W-:Y:S01]  /*1950*/  CCTL.IVALL ;  /* 0x00000000ff00798f */ /* 0x000fe20002000000 */
[----:B------:R-:W-:Y:S05]  /*1960*/  BRA `(.L_x_22) ;  /* 0x0000000000047947 */ /* 0x000fea0003800000 */
.L_x_21:
[----:B------:R-:W-:Y:S06]  /*1970*/  BAR.SYNC.DEFER_BLOCKING 0x0 ;  /* 0x0000000000007b1d */ /* 0x000fec0000010000 */
.L_x_22:
[----:B------:R-:W-:Y:S05]  /*1980*/  BRA.U UP0, `(.L_x_23) ;  /* 0x0000001500c47547 */ /* 0x000fea000b800000 */
[----:B------:R-:W2:Y:S01]  /*1990*/  LDCU UR6, c[0x0][0x38c] ;  /* 0x00007180ff0677ac */ /* 0x000ea20008000800 */
[----:B------:R-:W3:Y:S01]  /*19a0*/  S2UR UR8, SR_CgaCtaId ;  /* 0x00000000000879c3 */ /* 0x000ee20000008800 */
[----:B------:R-:W-:Y:S01]  /*19b0*/  PLOP3.LUT P1, PT, PT, PT, UP4, 0x80, 0x8 ;  /* 0x000000000008781c */ /* 0x000fe20003f2f048 */
[----:B------:R-:W-:Y:S01]  /*19c0*/  IMAD.MOV.U32 R12, RZ, RZ, 0x1 ;  /* 0x00000001ff0c7424 */ /* 0x000fe200078e00ff */
[----:B------:R-:W-:Y:S01]  /*19d0*/  UMOV UR13, 0x400 ;  /* 0x00000400000d7882 */ /* 0x000fe20000000000 */
[----:B------:R-:W-:Y:S01]  /*19e0*/  USHF.L.U32 UR7, UR23, 0x5, URZ ;  /* 0x0000000517077899 */ /* 0x000fe200080006ff */
[----:B------:R-:W-:Y:S01]  /*19f0*/  ISETP.NE.AND P2, PT, R3, RZ, P3 ;  /* 0x000000ff0300720c */ /* 0x000fe20001f45270 */
[----:B------:R-:W-:Y:S01]  /*1a00*/  UISETP.NE.AND UP1, UPT, UR20, URZ, UPT ;  /* 0x000000ff1400728c */ /* 0x000fe2000bf25270 */
[----:B------:R-:W-:Y:S02]  /*1a10*/  PLOP3.LUT P1, PT, P1, PT, PT, 0x8, 0x80 ;  /* 0x000000000080781c */ /* 0x000fe40000f2e170 */
[----:B------:R-:W-:Y:S01]  /*1a20*/  CS2R R10, SRZ ;  /* 0x00000000000a7805 */ /* 0x000fe2000001ff00 */
[----:B------:R-:W-:Y:S01]  /*1a30*/  IMAD.MOV.U32 R9, RZ, RZ, RZ ;  /* 0x000000ffff097224 */ /* 0x000fe200078e00ff */
[----:B------:R-:W4:Y:S01]  /*1a40*/  LDCU UR39, c[0x0][0x370] ;  /* 0x00006e00ff2777ac */ /* 0x000f220008000800 */
[----:B------:R-:W-:Y:S01]  /*1a50*/  IMAD.MOV.U32 R8, RZ, RZ, 0x1 ;  /* 0x00000001ff087424 */ /* 0x000fe200078e00ff */
[----:B------:R-:W1:Y:S01]  /*1a60*/  LDCU.64 UR26, c[0x0][0x348] ;  /* 0x00006900ff1a77ac */ /* 0x000e620008000a00 */
[----:B--2---:R-:W-:-:S02]  /*1a70*/  UIADD3 UR5, UPT, UPT, UR6, 0x3f, URZ ;  /* 0x0000003f06057890 */ /* 0x004fc4000fffe0ff */
[----:B------:R-:W-:Y:S02]  /*1a80*/  UIADD3 UR46, UPT, UPT, UR6, 0x7e, URZ ;  /* 0x0000007e062e7890 */ /* 0x000fe4000fffe0ff */
[----:B------:R-:W-:Y:S02]  /*1a90*/  USHF.R.S32.HI UR4, URZ, 0x1f, UR5 ;  /* 0x0000001fff047899 */ /* 0x000fe40008011405 */
[----:B---3--:R-:W-:Y:S02]  /*1aa0*/  ULEA UR13, UR8, UR13, 0x18 ;  /* 0x0000000d080d7291 */ /* 0x008fe4000f8ec0ff */
[----:B------:R-:W-:Y:S02]  /*1ab0*/  ULEA.HI UR4, UR4, UR5, URZ, 0x6 ;  /* 0x0000000504047291 */ /* 0x000fe4000f8f30ff */
[----:B------:R-:W-:Y:S02]  /*1ac0*/  UIADD3 UR5, UPT, UPT, UR6, -0x1, URZ ;  /* 0xffffffff06057890 */ /* 0x000fe4000fffe0ff */
[----:B------:R-:W-:-:S02]  /*1ad0*/  USHF.R.S32.HI UR41, URZ, 0x6, UR4 ;  /* 0x00000006ff297899 */ /* 0x000fc40008011404 */
[----:B------:R-:W-:Y:S02]  /*1ae0*/  UISETP.GE.U32.AND UP2, UPT, UR5, -0x7f, UPT ;  /* 0xffffff810500788c */ /* 0x000fe4000bf46070 */
[----:B------:R-:W-:Y:S02]  /*1af0*/  UISETP.LT.U32.AND UP0, UPT, UR41, 0xa, UPT ;  /* 0x0000000a2900788c */ /* 0x000fe4000bf01070 */
[----:B------:R-:W-:Y:S02]  /*1b00*/  ULOP3.LUT UR5, UR7, 0x20, URZ, 0xc0, !UPT ;  /* 0x0000002007057892 */ /* 0x000fe4000f8ec0ff */
[----:B------:R-:W-:Y:S02]  /*1b10*/  USEL UR40, UR41, 0xa, UP0 ;  /* 0x0000000a29287887 */ /* 0x000fe40008000000 */
[----:B------:R-:W-:Y:S02]  /*1b20*/  ULEA UR30, UR28, UR13, 0x1 ;  /* 0x0000000d1c1e7291 */ /* 0x000fe4000f8e08ff */
[----:B------:R-:W-:-:S02]  /*1b30*/  UIADD3 UR4, UPT, UPT, UR40, -0x1, URZ ;  /* 0xffffffff28047890 */ /* 0x000fc4000fffe0ff */
[----:B------:R-:W-:Y:S02]  /*1b40*/  @UP2 UIADD3 UR4, UPT, UPT, UR40, URZ, URZ ;  /* 0x000000ff28042290 */ /* 0x000fe4000fffe0ff */
[----:B------:R-:W-:Y:S01]  /*1b50*/  USHF.L.U32 UR47, UR23, 0x7, URZ ;  /* 0x00000007172f7899 */ /* 0x000fe200080006ff */
[----:B------:R-:W2:Y:S01]  /*1b60*/  LDCU UR38, c[0x0][0x374] ;  /* 0x00006e80ff2677ac */ /* 0x000ea20008000800 */
[----:B------:R-:W-:Y:S02]  /*1b70*/  USEL UR21, UR35, 0x2, UP1 ;  /* 0x0000000223157887 */ /* 0x000fe40008800000 */
[----:B------:R-:W-:Y:S02]  /*1b80*/  ULEA.HI UR45, UR28, UR5, URZ, 0x1a ;  /* 0x000000051c2d7291 */ /* 0x000fe4000f8fd0ff */
[----:B------:R-:W-:Y:S02]  /*1b90*/  UIADD3 UR30, UPT, UPT, UR30, 0x2e400, URZ ;  /* 0x0002e4001e1e7890 */ /* 0x000fe4000fffe0ff */
[----:B------:R-:W-:-:S02]  /*1ba0*/  UIADD3 UR44, UPT, UPT, UR41, -UR40, URZ ;  /* 0x80000028292c7290 */ /* 0x000fc4000fffe0ff */
[----:B------:R-:W-:Y:S02]  /*1bb0*/  UIADD3 UR29, UPT, UPT, UR4, 0x1, URZ ;  /* 0x00000001041d7890 */ /* 0x000fe4000fffe0ff */
[----:B------:R-:W-:Y:S01]  /*1bc0*/  UIADD3 UR43, UPT, UPT, -UR4, URZ, URZ ;  /* 0x000000ff042b7290 */ /* 0x000fe2000fffe1ff */
[----:B-1--4-:R-:W-:-:S11]  /*1bd0*/  UMOV UR6, URZ ;  /* 0x000000ff00067c82 */ /* 0x012fd60008000000 */
.L_x_43:
[----:B-1----:R-:W1:Y:S02]  /*1be0*/  S2UR UR4, SR_CgaCtaId ;  /* 0x00000000000479c3 */ /* 0x002e640000008800 */
[----:B-1----:R-:W-:-:S09]  /*1bf0*/  UISETP.NE.AND UP0, UPT, UR4, URZ, UPT ;  /* 0x000000ff0400728c */ /* 0x002fd2000bf05270 */
[----:B------:R-:W-:Y:S05]  /*1c00*/  BRA.U UP0, `(.L_x_24) ;  /* 0x0000000100287547 */ /* 0x000fea000b800000 */
[----:B------:R-:W-:Y:S02]  /*1c10*/  LEA R0, R9, UR13, 0x3 ;  /* 0x0000000d09007c11 */ /* 0x000fe4000f8e18ff */
[----:B------:R-:W-:-:S04]  /*1c20*/  SHF.L.U32 R3, R8, 0x1f, RZ ;  /* 0x0000001f08037819 */ /* 0x000fc800000006ff */
[----:B------:R-:W1:Y:S02]  /*1c30*/  SYNCS.PHASECHK.TRANS64.TRYWAIT P0, [R0+URZ+0x150], R3 ;  /* 0x00015003000075a7 */ /* 0x000e6400080011ff */
[----:B-1----:R-:W-:Y:S05]  /*1c40*/  @!P0 BRA `(.L_x_25) ;  /* 0x0000006c00208947 */ /* 0x002fea0003800000 */
.L_x_140:
[----:B------:R3:W-:Y:S01]  /*1c50*/  SYNCS.ARRIVE.TRANS64.A1T0 RZ, [R0+URZ+0x140], RZ ;  /* 0x000140ff00ff79a7 */ /* 0x0007e200081000ff */
[----:B------:R-:W-:-:S05]  /*1c60*/  VIADD R9, R9, 0x1 ;  /* 0x0000000109097836 */ /* 0x000fca0000000000 */
[----:B------:R-:W-:-:S04]  /*1c70*/  ISETP.NE.AND P0, PT, R9, 0x2, PT ;  /* 0x000000020900780c */ /* 0x000fc80003f05270 */
[----:B-1----:R-:W-:Y:S02]  /*1c80*/  SEL R3, RZ, 0x1, P0 ;  /* 0x00000001ff037807 */ /* 0x002fe40000000000 */
[----:B------:R-:W-:Y:S02]  /*1c90*/  SEL R9, R9, RZ, P0 ;  /* 0x000000ff09097207 */ /* 0x000fe40000000000 */
[----:B------:R-:W-:-:S07]  /*1ca0*/  LOP3.LUT R8, R8, R3, RZ, 0x3c, !PT ;  /* 0x0000000308087212 */ /* 0x000fce00078e3cff */
.L_x_24:
[----:B------:R-:W-:Y:S01]  /*1cb0*/  ULEA UR4, UR6, UR13, 0x3 ;  /* 0x0000000d06047291 */ /* 0x000fe2000f8e18ff */
[----:B---3--:R-:W-:Y:S01]  /*1cc0*/  SHF.L.U32 R0, R12, 0x1f, RZ ;  /* 0x0000001f0c007819 */ /* 0x008fe200000006ff */
[----:B------:R-:W-:Y:S02]  /*1cd0*/  UISETP.GE.U32.AND UP0, UPT, UR46, 0x7f, UPT ;  /* 0x0000007f2e00788c */ /* 0x000fe4000bf06070 */
[----:B------:R-:W-:Y:S01]  /*1ce0*/  ULEA UR19, UR33, UR45, 0x6 ;  /* 0x0000002d21137291 */ /* 0x000fe2000f8e30ff */
[----:B------:R-:W-:-:S04]  /*1cf0*/  UMOV UR7, URZ ;  /* 0x000000ff00077c82 */ /* 0x000fc80008000000 */
[----:B------:R1:W3:Y:S01]  /*1d00*/  SYNCS.PHASECHK.TRANS64.TRYWAIT P0, [UR4+0x50], R0 ;  /* 0x00005000ff0075a7 */ /* 0x0002e20008001104 */
[----:B------:R-:W-:-:S04]  /*1d10*/  ULEA.HI UR4, UR32, UR32, URZ, 0x1 ;  /* 0x0000002020047291 */ /* 0x000fc8000f8f08ff */
[----:B------:R-:W-:-:S04]  /*1d20*/  USHF.L.U32 UR4, UR4, 0x7, URZ ;  /* 0x0000000704047899 */ /* 0x000fc800080006ff */
[----:B------:R-:W-:-:S04]  /*1d30*/  ULOP3.LUT UR35, UR4, 0xffffff00, URZ, 0xc0, !UPT ;  /* 0xffffff0004237892 */ /* 0x000fc8000f8ec0ff */
[----:B------:R-:W-:Y:S01]  /*1d40*/  ULOP3.LUT UR35, UR35, 0x80, UR47, 0xf8, !UPT ;  /* 0x0000008023237892 */ /* 0x000fe2000f8ef82f */
[----:B------:R-:W-:Y:S11]  /*1d50*/  BRA.U !UP0, `(.L_x_26) ;  /* 0x0000000108c87547 */ /* 0x000ff6000b800000 */
[----:B------:R-:W-:Y:S01]  /*1d60*/  UMOV UR10, UR43 ;  /* 0x0000002b000a7c82 */ /* 0x000fe20008000000 */
[----:B------:R-:W-:Y:S01]  /*1d70*/  UMOV UR4, UR6 ;  /* 0x0000000600047c82 */ /* 0x000fe20008000000 */
[----:B------:R-:W-:-:S05]  /*1d80*/  UMOV UR34, URZ ;  /* 0x000000ff00227c82 */ /* 0x000fca0008000000 */
.L_x_32:
[----:B------:R-:W-:Y:S01]  /*1d90*/  ULEA UR33, UR4, UR13, 0x3 ;  /* 0x0000000d04217291 */ /* 0x000fe2000f8e18ff */
[----:B------:R-:W-:Y:S01]  /*1da0*/  @P3 MOV R2, 0xa000 ;  /* 0x0000a00000023802 */ /* 0x000fe20000000f00 */
[----:B-1-3--:R-:W-:Y:S10]  /*1db0*/  @P0 BRA `(.L_x_27) ;  /* 0x00000000000c0947 */ /* 0x00aff40003800000 */
[----:B------:R-:W-:-:S04]  /*1dc0*/  SHF.L.U32 R3, R12, 0x1f, RZ ;  /* 0x0000001f0c037819 */ /* 0x000fc800000006ff */
[----:B------:R-:W3:Y:S02]  /*1dd0*/  SYNCS.PHASECHK.TRANS64.TRYWAIT P0, [UR33+0x50], R3 ;  /* 0x00005003ff0075a7 */ /* 0x000ee40008001121 */
[----:B---3--:R-:W-:Y:S05]  /*1de0*/  @!P0 BRA `(.L_x_28) ;  /* 0x0000006800cc8947 */ /* 0x008fea0003800000 */
.L_x_27:
[----:B------:R3:W-:Y:S01]  /*1df0*/  @P3 SYNCS.ARRIVE.TRANS64 RZ, [UR33], R2 ;  /* 0x00000002ffff39a7 */ /* 0x0007e20008000021 */
[----:B------:R-:W-:Y:S02]  /*1e00*/  ULOP3.LUT UR5, UR21, 0x2, URZ, 0xfc, !UPT ;  /* 0x0000000215057892 */ /* 0x000fe4000f8efcff */
[----:B------:R-:W-:Y:S02]  /*1e10*/  UIADD3 UR10, UPT, UPT, UR10, 0x1, URZ ;  /* 0x000000010a0a7890 */ /* 0x000fe4000fffe0ff */
[----:B------:R-:W-:Y:S02]  /*1e20*/  UISETP.NE.AND UP0, UPT, UR5, 0x2, UPT ;  /* 0x000000020500788c */ /* 0x000fe4000bf05270 */
[----:B------:R-:W-:-:S07]  /*1e30*/  UISETP.NE.AND UP2, UPT, UR10, 0x1, UPT ;  /* 0x000000010a00788c */ /* 0x000fce000bf45270 */
[----:B------:R-:W-:Y:S05]  /*1e40*/  BRA.U UP0, `(.L_x_29) ;  /* 0x0000000100047547 */ /* 0x000fea000b800000 */
[----:B--2---:R-:W-:Y:S05]  /*1e50*/  BPT.TRAP 0x1 ;  /* 0x000000040000795c */ /* 0x004fea0000300000 */
.L_x_29:
[----:B------:R-:W-:Y:S04]  /*1e60*/  BSSY.RECONVERGENT B0, `(.L_x_30) ;  /* 0x0000003000007945 */ /* 0x000fe80003800200 */
[----:B------:R-:W-:Y:S05]  /*1e70*/  @!P2 BRA `(.L_x_31) ;  /* 0x000000000004a947 */ /* 0x000fea0003800000 */
[----:B--2---:R-:W-:Y:S05]  /*1e80*/  BPT.TRAP 0x1 ;  /* 0x000000040000795c */ /* 0x004fea0000300000 */
.L_x_31:
[----:B--2---:R-:W-:Y:S05]  /*1e90*/  BSYNC.RECONVERGENT B0 ;  /* 0x0000000000007941 */ /* 0x004fea0003800200 */
.L_x_30:
[----:B------:R-:W-:Y:S02]  /*1ea0*/  UIADD3 UR5, UPT, UPT, UR4, 0x1, URZ ;  /* 0x0000000104057890 */ /* 0x000fe4000fffe0ff */
[----:B------:R-:W-:Y:S02]  /*1eb0*/  ULEA UR32, UR4, UR13, 0xe ;  /* 0x0000000d04207291 */ /* 0x000fe4000f8e70ff */
[----:B------:R-:W-:Y:S02]  /*1ec0*/  UISETP.NE.AND UP0, UPT, UR5, 0xa, UPT ;  /* 0x0000000a0500788c */ /* 0x000fe4000bf05270 */
[----:B------:R-:W-:Y:S02]  /*1ed0*/  UIADD3 UR8, UP1, UPT, UR26, 0x80, URZ ;  /* 0x000000801a087890 */ /* 0x000fe4000ff3e0ff */
[----:B------:R-:W-:Y:S02]  /*1ee0*/  USEL UR7, URZ, 0x1, UP0 ;  /* 0x00000001ff077887 */ /* 0x000fe40008000000 */
[----:B------:R-:W-:-:S02]  /*1ef0*/  USEL UR6, UR5, URZ, UP0 ;  /* 0x000000ff05067287 */ /* 0x000fc40008000000 */
[----:B------:R-:W-:Y:S02]  /*1f00*/  ULOP3.LUT UR33, UR33, 0xfefffff8, URZ, 0xc0, !UPT ;  /* 0xfefffff821217892 */ /* 0x000fe4000f8ec0ff */
[----:B------:R-:W-:Y:S01]  /*1f10*/  ULEA UR5, UR6, UR13, 0x3 ;  /* 0x0000000d06057291 */ /* 0x000fe2000f8e18ff */
[----:B------:R-:W-:Y:S01]  /*1f20*/  LOP3.LUT R12, R12, UR7, RZ, 0x3c, !PT ;  /* 0x000000070c0c7c12 */ /* 0x000fe2000f8e3cff */
[----:B------:R-:W-:Y:S02]  /*1f30*/  UIADD3.X UR9, UPT, UPT, URZ, UR27, URZ, UP1, !UPT ;  /* 0x0000001bff097290 */ /* 0x000fe40008ffe4ff */
[----:B------:R-:W-:Y:S01]  /*1f40*/  UIADD3 UR32, UPT, UPT, UR32, 0x6400, URZ ;  /* 0x0000640020207890 */ /* 0x000fe2000fffe0ff */
[----:B-1----:R-:W-:Y:S01]  /*1f50*/  SHF.L.U32 R0, R12, 0x1f, RZ ;  /* 0x0000001f0c007819 */ /* 0x002fe200000006ff */
[----:B------:R-:W-:Y:S01]  /*1f60*/  UPRMT UR7, URZ, 0x5410, UR24 ;  /* 0x00005410ff077896 */ /* 0x000fe20008000018 */
[----:B------:R-:W-:Y:S02]  /*1f70*/  UMOV UR14, 0x0 ;  /* 0x00000000000e7882 */ /* 0x000fe40000000000 */
[----:B------:R4:W1:Y:S01]  /*1f80*/  SYNCS.PHASECHK.TRANS64.TRYWAIT P0, [UR5+0x50], R0 ;  /* 0x00005000ff0075a7 */ /* 0x0008620008001105 */
[----:B------:R-:W-:-:S02]  /*1f90*/  ULEA UR5, UR4, UR28, 0xb ;  /* 0x0000001c04057291 */ /* 0x000fc4000f8e58ff */
[----:B------:R-:W-:Y:S02]  /*1fa0*/  UIADD3 UR4, UP0, UPT, UR26, 0x180, URZ ;  /* 0x000001801a047890 */ /* 0x000fe4000ff1e0ff */
[----:B------:R-:W-:Y:S01]  /*1fb0*/  ULEA UR5, UR5, UR13, 0x1 ;  /* 0x0000000d05057291 */ /* 0x000fe2000f8e08ff */
[----:B------:R-:W-:Y:S01]  /*1fc0*/  UMOV UR15, 0x10000000 ;  /* 0x10000000000f7882 */ /* 0x000fe20000000000 */
[----:B------:R-:W-:Y:S02]  /*1fd0*/  UMOV UR18, UR34 ;  /* 0x0000002200127c82 */ /* 0x000fe40008000000 */
[----:B------:R-:W-:Y:S01]  /*1fe0*/  UIADD3 UR16, UPT, UPT, UR5, 0x2e400, URZ ;  /* 0x0002e40005107890 */ /* 0x000fe2000fffe0ff */
[----:B------:R2:W-:Y:S01]  /*1ff0*/  UTMALDG.3D.2CTA [UR32], [UR8], desc[UR14] ;  /* 0x00000e20080075b4 */ /* 0x0005e20008211000 */
[----:B------:R-:W-:Y:S01]  /*2000*/  UIADD3.X UR5, UPT, UPT, URZ, UR27, URZ, UP0, !UPT ;  /* 0x0000001bff057290 */ /* 0x000fe200087fe4ff */
[----:B------:R-:W-:Y:S01]  /*2010*/  UMOV UR20, UR36 ;  /* 0x0000002400147c82 */ /* 0x000fe20008000000 */
[----:B------:R-:W-:-:S07]  /*2020*/  UMOV UR17, UR33 ;  /* 0x0000002100117c82 */ /* 0x000fce0008000000 */
[----:B------:R3:W-:Y:S01]  /*2030*/  UTMALDG.3D.MULTICAST.2CTA [UR16], [UR4], UR7, desc[UR14] ;  /* 0x00000e10040073b4 */ /* 0x0007e20008211807 */
[----:B--2---:R-:W-:Y:S01]  /*2040*/  UIADD3 UR34, UPT, UPT, UR34, 0x40, URZ ;  /* 0x0000004022227890 */ /* 0x004fe2000fffe0ff */
[----:B---3--:R-:W-:Y:S01]  /*2050*/  UMOV UR7, UR29 ;  /* 0x0000001d00077c82 */ /* 0x008fe20008000000 */
[----:B------:R-:W-:Y:S01]  /*2060*/  UMOV UR4, UR6 ;  /* 0x0000000600047c82 */ /* 0x000fe20008000000 */
[----:B----4-:R-:W-:Y:S09]  /*2070*/  BRA.U UP2, `(.L_x_32) ;  /* 0xfffffffd02447547 */ /* 0x010ff2000b83ffff */
.L_x_26:
[----:B------:R-:W-:Y:S01]  /*2080*/  ULEA UR4, UR6, UR13, 0x3 ;  /* 0x0000000d06047291 */ /* 0x000fe2000f8e18ff */
[----:B-1----:R-:W-:Y:S01]  /*2090*/  SHF.L.U32 R0, R12, 0x1f, RZ ;  /* 0x0000001f0c007819 */ /* 0x002fe200000006ff */
[----:B------:R-:W-:Y:S01]  /*20a0*/  @!P1 SYNCS.ARRIVE.TRANS64.A1T0 RZ, [UR13+0xd8], RZ ;  /* 0x0000d8ffffff99a7 */ /* 0x000fe2000810000d */
[----:B------:R-:W-:-:S06]  /*20b0*/  UISETP.GT.AND UP0, UPT, UR41, UR40, UPT ;  /* 0x000000282900728c */ /* 0x000fcc000bf04270 */
[----:B---3--:R1:W3:Y:S03]  /*20c0*/  SYNCS.PHASECHK.TRANS64.TRYWAIT P0, [UR4+0x50], R0 ;  /* 0x00005000ff0075a7 */ /* 0x0082e60008001104 */
[----:B------:R-:W-:Y:S05]  /*20d0*/  BRA.U !UP0, `(.L_x_33) ;  /* 0x0000000108c07547 */ /* 0x000fea000b800000 */
[----:B------:R-:W-:Y:S01]  /*20e0*/  UIADD3 UR25, UPT, UPT, UR44, UR7, URZ ;  /* 0x000000072c197290 */ /* 0x000fe2000fffe0ff */
[----:B------:R-:W-:-:S11]  /*20f0*/  UMOV UR4, UR6 ;  /* 0x0000000600047c82 */ /* 0x000fd60008000000 */
.L_x_39:
[----:B------:R-:W-:Y:S01]  /*2100*/  ULEA UR9, UR4, UR13, 0x3 ;  /* 0x0000000d04097291 */ /* 0x000fe2000f8e18ff */
[----:B---3--:R-:W-:Y:S01]  /*2110*/  @P3 MOV R2, 0xa000 ;  /* 0x0000a00000023802 */ /* 0x008fe20000000f00 */
[----:B-1-34-:R-:W-:Y:S10]  /*2120*/  @P0 BRA `(.L_x_34) ;  /* 0x00000000000c0947 */ /* 0x01aff40003800000 */
[----:B------:R-:W-:-:S04]  /*2130*/  SHF.L.U32 R3, R12, 0x1f, RZ ;  /* 0x0000001f0c037819 */ /* 0x000fc800000006ff */
[----:B------:R-:W3:Y:S02]  /*2140*/  SYNCS.PHASECHK.TRANS64.TRYWAIT P0, [UR9+0x50], R3 ;  /* 0x00005003ff0075a7 */ /* 0x000ee40008001109 */
[----:B---3--:R-:W-:Y:S05]  /*2150*/  @!P0 BRA `(.L_x_35) ;  /* 0x0000006800088947 */ /* 0x008fea0003800000 */
.L_x_34:
[----:B------:R3:W-:Y:S01]  /*2160*/  @P3 SYNCS.ARRIVE.TRANS64 RZ, [UR9], R2 ;  /* 0x00000002ffff39a7 */ /* 0x0007e20008000009 */
[----:B------:R-:W-:-:S04]  /*2170*/  ULOP3.LUT UR5, UR21, 0x2, URZ, 0xfc, !UPT ;  /* 0x0000000215057892 */ /* 0x000fc8000f8efcff */
[----:B------:R-:W-:-:S09]  /*2180*/  UISETP.NE.AND UP0, UPT, UR5, 0x2, UPT ;  /* 0x000000020500788c */ /* 0x000fd2000bf05270 */
[----:B------:R-:W-:Y:S05]  /*2190*/  BRA.U UP0, `(.L_x_36) ;  /* 0x0000000100047547 */ /* 0x000fea000b800000 */
[----:B--2---:R-:W-:Y:S05]  /*21a0*/  BPT.TRAP 0x1 ;  /* 0x000000040000795c */ /* 0x004fea0000300000 */
.L_x_36:
[----:B------:R-:W-:Y:S04]  /*21b0*/  BSSY.RECONVERGENT B0, `(.L_x_37) ;  /* 0x0000003000007945 */ /* 0x000fe80003800200 */
[----:B------:R-:W-:Y:S05]  /*21c0*/  @!P2 BRA `(.L_x_38) ;  /* 0x000000000004a947 */ /* 0x000fea0003800000 */
[----:B--2---:R-:W-:Y:S05]  /*21d0*/  BPT.TRAP 0x1 ;  /* 0x000000040000795c */ /* 0x004fea0000300000 */
.L_x_38:
[----:B--2---:R-:W-:Y:S05]  /*21e0*/  BSYNC.RECONVERGENT B0 ;  /* 0x0000000000007941 */ /* 0x004fea0003800200 */
.L_x_37:
[----:B------:R-:W-:Y:S02]  /*21f0*/  UIADD3 UR5, UPT, UPT, UR4, 0x1, URZ ;  /* 0x0000000104057890 */ /* 0x000fe4000fffe0ff */
[----:B------:R-:W-:Y:S02]  /*2200*/  USHF.L.U32 UR10, UR7, 0x6, URZ ;  /* 0x00000006070a7899 */ /* 0x000fe400080006ff */
[----:B------:R-:W-:Y:S02]  /*2210*/  UISETP.NE.AND UP0, UPT, UR5, 0xa, UPT ;  /* 0x0000000a0500788c */ /* 0x000fe4000bf05270 */
[----:B------:R-:W-:Y:S02]  /*2220*/  UIADD3 UR7, UPT, UPT, UR7, 0x1, URZ ;  /* 0x0000000107077890 */ /* 0x000fe4000fffe0ff */
[----:B------:R-:W-:Y:S02]  /*2230*/  USEL UR8, URZ, 0x1, UP0 ;  /* 0x00000001ff087887 */ /* 0x000fe40008000000 */
[----:B------:R-:W-:-:S02]  /*2240*/  USEL UR6, UR5, URZ, UP0 ;  /* 0x000000ff05067287 */ /* 0x000fc40008000000 */
[----:B------:R-:W-:Y:S02]  /*2250*/  UIADD3 UR22, UP0, UPT, UR26, 0x180, URZ ;  /* 0x000001801a167890 */ /* 0x000fe4000ff1e0ff */
[----:B------:R-:W-:Y:S01]  /*2260*/  LOP3.LUT R12, R12, UR8, RZ, 0x3c, !PT ;  /* 0x000000080c0c7c12 */ /* 0x000fe2000f8e3cff */
[----:B------:R-:W-:Y:S02]  /*2270*/  ULEA UR8, UR4, UR13, 0xe ;  /* 0x0000000d04087291 */ /* 0x000fe4000f8e70ff */
[----:B------:R-:W-:Y:S01]  /*2280*/  UIADD3 UR14, UP1, UPT, UR26, 0x80, URZ ;  /* 0x000000801a0e7890 */ /* 0x000fe2000ff3e0ff */
[----:B-1----:R-:W-:Y:S01]  /*2290*/  SHF.L.U32 R0, R12, 0x1f, RZ ;  /* 0x0000001f0c007819 */ /* 0x002fe200000006ff */
[----:B------:R-:W-:Y:S02]  /*22a0*/  UIADD3.X UR23, UPT, UPT, URZ, UR27, URZ, UP0, !UPT ;  /* 0x0000001bff177290 */ /* 0x000fe400087fe4ff */
[----:B------:R-:W-:Y:S02]  /*22b0*/  UISETP.NE.AND UP0, UPT, UR7, UR25, UPT ;  /* 0x000000190700728c */ /* 0x000fe4000bf05270 */
[----:B------:R-:W-:-:S02]  /*22c0*/  ULEA UR5, UR6, UR13, 0x3 ;  /* 0x0000000d06057291 */ /* 0x000fc4000f8e18ff */
[----:B------:R-:W-:Y:S02]  /*22d0*/  ULOP3.LUT UR9, UR9, 0xfefffff8, URZ, 0xc0, !UPT ;  /* 0xfefffff809097892 */ /* 0x000fe4000f8ec0ff */
[----:B------:R-:W-:Y:S02]  /*22e0*/  ULEA UR16, UR4, UR30, 0xc ;  /* 0x0000001e04107291 */ /* 0x000fe4000f8e60ff */
[----:B------:R-:W-:Y:S02]  /*22f0*/  UIADD3 UR8, UPT, UPT, UR8, 0x6400, URZ ;  /* 0x0000640008087890 */ /* 0x000fe4000fffe0ff */
[----:B------:R-:W-:Y:S01]  /*2300*/  UIADD3.X UR15, UPT, UPT, URZ, UR27, URZ, UP1, !UPT ;  /* 0x0000001bff0f7290 */ /* 0x000fe20008ffe4ff */
[----:B------:R4:W1:Y:S01]  /*2310*/  SYNCS.PHASECHK.TRANS64.TRYWAIT P0, [UR5+0x50], R0 ;  /* 0x00005000ff0075a7 */ /* 0x0008620008001105 */
[----:B------:R-:W-:Y:S01]  /*2320*/  UPRMT UR4, URZ, 0x5410, UR24 ;  /* 0x00005410ff047896 */ /* 0x000fe20008000018 */
[----:B------:R-:W-:Y:S01]  /*2330*/  UMOV UR32, 0x0 ;  /* 0x0000000000207882 */ /* 0x000fe20000000000 */
[----:B------:R-:W-:Y:S01]  /*2340*/  UMOV UR33, 0x10000000 ;  /* 0x1000000000217882 */ /* 0x000fe20000000000 */
[----:B------:R-:W-:Y:S01]  /*2350*/  UMOV UR11, UR35 ;  /* 0x00000023000b7c82 */ /* 0x000fe20008000000 */
[----:B------:R-:W-:Y:S01]  /*2360*/  UMOV UR12, UR36 ;  /* 0x00000024000c7c82 */ /* 0x000fe20008000000 */
[----:B------:R-:W-:Y:S01]  /*2370*/  UMOV UR20, UR36 ;  /* 0x0000002400147c82 */ /* 0x000fe20008000000 */
[----:B------:R-:W-:Y:S01]  /*2380*/  UMOV UR17, UR9 ;  /* 0x0000000900117c82 */ /* 0x000fe20008000000 */
[----:B------:R-:W-:Y:S01]  /*2390*/  UMOV UR18, UR10 ;  /* 0x0000000a00127c82 */ /* 0x000fe20008000000 */
[----:B------:R-:W-:Y:S01]  /*23a0*/  UTMALDG.3D.2CTA [UR8], [UR14], desc[UR32] ;  /* 0x000020080e0075b4 */ /* 0x000fe20008211000 */
[----:B------:R2:W-:Y:S02]  /*23b0*/  UTMALDG.3D.MULTICAST.2CTA [UR16], [UR22], UR4, desc[UR32] ;  /* 0x00002010160073b4 */ /* 0x0005e40008211804 */
[----:B--2---:R-:W-:Y:S01]  /*23c0*/  UMOV UR4, UR6 ;  /* 0x0000000600047c82 */ /* 0x004fe20008000000 */
[----:B------:R-:W-:Y:S05]  /*23d0*/  BRA.U UP0, `(.L_x_39) ;  /* 0xfffffffd00487547 */ /* 0x000fea000b83ffff */
.L_x_33:
[C---:B------:R-:W-:Y:S01]  /*23e0*/  LEA R3, R11.reuse, UR13, 0x3 ;  /* 0x0000000d0b037c11 */ /* 0x040fe2000f8e18ff */
[----:B------:R-:W-:Y:S01]  /*23f0*/  NOP ;  /* 0x0000000000007918 */ /* 0x000fe20000000000 */
[----:B-1--4-:R-:W-:Y:S02]  /*2400*/  SHF.L.U32 R0, R10, 0x1f, RZ ;  /* 0x0000001f0a007819 */ /* 0x012fe400000006ff */
[----:B------:R-:W-:Y:S02]  /*2410*/  LEA R5, R11, UR13, 0x4 ;  /* 0x0000000d0b057c11 */ /* 0x000fe4000f8e20ff */
[----:B---3--:R-:W1:Y:S02]  /*2420*/  SYNCS.PHASECHK.TRANS64.TRYWAIT P0, [R3+URZ+0xe0], R0 ;  /* 0x0000e000030075a7 */ /* 0x008e6400080011ff */
[----:B-1----:R-:W-:Y:S05]  /*2430*/  @!P0 BRA `(.L_x_40) ;  /* 0x0000006400688947 */ /* 0x002fea0003800000 */
.L_x_143:
[----:B------:R-:W3:Y:S01]  /*2440*/  LDS.128 R4, [R5+0x170] ;  /* 0x0001700005047984 */ /* 0x000ee20000000c00 */
[----:B------:R-:W-:Y:S01]  /*2450*/  UISETP.GE.AND UP0, UPT, UR42, 0x1, UPT ;  /* 0x000000012a00788c */ /* 0x000fe2000bf06270 */
[----:B------:R-:W-:Y:S01]  /*2460*/  @!PT LDS RZ, [RZ] ;  /* 0x00000000fffff984 */ /* 0x000fe20000000800 */
[----:B------:R-:W-:Y:S01]  /*2470*/  @!PT LDS RZ, [RZ] ;  /* 0x00000000fffff984 */ /* 0x000fe20000000800 */
[----:B------:R-:W-:Y:S01]  /*2480*/  @!PT LDS RZ, [RZ] ;  /* 0x00000000fffff984 */ /* 0x000fe20000000800 */
[----:B------:R-:W-:Y:S01]  /*2490*/  @!PT LDS RZ, [RZ] ;  /* 0x00000000fffff984 */ /* 0x000fe20000000800 */
[----:B------:R4:W-:Y:S06]  /*24a0*/  MEMBAR.ALL.CTA ;  /* 0x0000000000007992 */ /* 0x0009ec0000008000 */
[----:B----4-:R-:W4:Y:S01]  /*24b0*/  FENCE.VIEW.ASYNC.S ;  /* 0x00000000000073c6 */ /* 0x010f220000000000 */
[----:B---3--:R-:W-:-:S13]  /*24c0*/  LOP3.LUT P0, RZ, R6, 0x1, RZ, 0xc0, !PT ;  /* 0x0000000106ff7812 */ /* 0x008fda000780c0ff */
[----:B----4-:R-:W-:Y:S01]  /*24d0*/  VOTEU.ANY UP1, P0 ;  /* 0x0000000000ff7886 */ /* 0x010fe20000020100 */
[----:B------:R-:W-:-:S13]  /*24e0*/  PLOP3.LUT P0, PT, PT, PT, UP1, 0x80, 0x8 ;  /* 0x000000000008781c */ /* 0x000fda0003f0f018 */
[----:B-1----:R-:W-:Y:S02]  /*24f0*/  @P0 LOP3.LUT R0, R5, 0xffff, RZ, 0xc0, !PT ;  /* 0x0000ffff05000812 */ /* 0x002fe400078ec0ff */
[----:B------:R-:W-:Y:S02]  /*2500*/  @P0 MOV R2, R4 ;  /* 0x0000000400020202 */ /* 0x000fe40000000f00 */
[----:B------:R-:W-:Y:S01]  /*2510*/  @P0 R2UR UR5, R0 ;  /* 0x00000000000502ca */ /* 0x000fe200000e0000 */
[----:B------:R-:W-:Y:S01]  /*2520*/  VIADD R0, R3, 0xf0 ;  /* 0x000000f003007836 */ /* 0x000fe20000000000 */
[----:B------:R-:W-:Y:S02]  /*2530*/  @P0 SHF.R.U32.HI R4, RZ, 0x10, R5 ;  /* 0x00000010ff040819 */ /* 0x000fe40000011605 */
[----:B------:R-:W-:Y:S02]  /*2540*/  @P0 R2UR UR7, R2 ;  /* 0x00000000020702ca */ /* 0x000fe400000e0000 */
[----:B------:R-:W-:-:S02]  /*2550*/  PRMT R0, RZ, 0x654, R0 ;  /* 0x00000654ff007816 */ /* 0x000fc40000000000 */
[----:B------:R-:W-:Y:S02]  /*2560*/  @P0 R2UR UR4, R4 ;  /* 0x00000000040402ca */ /* 0x000fe400000e0000 */
[----:B------:R1:W-:Y:S03]  /*2570*/  SYNCS.ARRIVE.TRANS64.RED.A1T0 RZ, [R0+URZ], RZ ;  /* 0x000000ff00ff79a7 */ /* 0x0003e600081004ff */
[----:B------:R-:W-:-:S04]  /*2580*/  @UP1 UMOV UR31, UR5 ;  /* 0x00000005001f1c82 */ /* 0x000fc80008000000 */
[----:B------:R-:W-:-:S04]  /*2590*/  @UP1 UMOV UR37, UR7 ;  /* 0x0000000700251c82 */ /* 0x000fc80008000000 */
[----:B------:R-:W-:Y:S01]  /*25a0*/  @UP1 UMOV UR36, UR4 ;  /* 0x0000000400241c82 */ /* 0x000fe20008000000 */
[----:B------:R-:W-:Y:S05]  /*25b0*/  BRA.U !UP0, `(.L_x_41) ;  /* 0x0000000108d47547 */ /* 0x000fea000b800000 */
[----:B------:R-:W2:Y:S01]  /*25c0*/  LDCU.128 UR16, c[0x0][0xb10] ;  /* 0x00016200ff1077ac */ /* 0x000ea20008000c00 */
[----:B------:R-:W3:Y:S01]  /*25d0*/  LDCU UR12, c[0x0][0xb20] ;  /* 0x00016400ff0c77ac */ /* 0x000ee20008000800 */
[----:B------:R-:W4:Y:S01]  /*25e0*/  LDCU UR20, c[0x0][0xb0c] ;  /* 0x00016180ff1477ac */ /* 0x000f220008000800 */
[----:B------:R-:W1:Y:S01]  /*25f0*/  LDCU.64 UR8, c[0x0][0xb28] ;  /* 0x00016500ff0877ac */ /* 0x000e620008000a00 */
[----:B------:R-:W-:Y:S02]  /*2600*/  UISETP.NE.AND UP3, UPT, UR42, 0x1, UPT ;  /* 0x000000012a00788c */ /* 0x000fe4000bf65270 */
[----:B--2---:R-:W-:Y:S02]  /*2610*/  UIMAD.WIDE.U32 UR10, UR38, UR19, URZ ;  /* 0x00000013260a72a5 */ /* 0x004fe4000f8e00ff */
[----:B------:R-:W-:Y:S02]  /*2620*/  UIMAD.WIDE.U32 UR4, UR39, UR16, URZ ;  /* 0x00000010270472a5 */ /* 0x000fe4000f8e00ff */
[----:B------:R-:W-:-:S02]  /*2630*/  UISETP.NE.AND UP0, UPT, UR18, 0x1, UPT ;  /* 0x000000011200788c */ /* 0x000fc4000bf05270 */
[----:B------:R-:W-:Y:S01]  /*2640*/  UIMAD.WIDE.U32 UR22, UR31, UR19, URZ ;  /* 0x000000131f1672a5 */ /* 0x000fe2000f8e00ff */
[----:B------:R-:W-:Y:S02]  /*2650*/  UMOV UR10, UR11 ;  /* 0x0000000b000a7c82 */ /* 0x000fe40008000000 */
[----:B------:R-:W-:Y:S01]  /*2660*/  UMOV UR4, UR5 ;  /* 0x0000000500047c82 */ /* 0x000fe20008000000 */
[----:B---3--:R-:W-:Y:S02]  /*2670*/  USHF.R.U32.HI UR10, URZ, UR12, UR10 ;  /* 0x0000000cff0a7299 */ /* 0x008fe4000801160a */
[----:B----4-:R-:W-:Y:S02]  /*2680*/  UISETP.NE.AND UP2, UPT, UR20, 0x1, UPT ;  /* 0x000000011400788c */ /* 0x010fe4000bf45270 */
[----:B------:R-:W-:Y:S02]  /*2690*/  USHF.R.U32.HI UR4, URZ, UR17, UR4 ;  /* 0x00000011ff047299 */ /* 0x000fe40008011604 */
[----:B------:R-:W-:-:S02]  /*26a0*/  USEL UR5, UR38, UR10, !UP0 ;  /* 0x0000000a26057287 */ /* 0x000fc4000c000000 */
[----:B------:R-:W-:Y:S02]  /*26b0*/  USEL UR7, UR39, UR4, !UP2 ;  /* 0x0000000427077287 */ /* 0x000fe4000d000000 */
[----:B-1----:R-:W-:Y:S01]  /*26c0*/  UIMAD.WIDE.U32 UR10, UR5, UR8, URZ ;  /* 0x00000008050a72a5 */ /* 0x002fe2000f8e00ff */
[----:B------:R-:W-:Y:S01]  /*26d0*/  UMOV UR4, UR23 ;  /* 0x0000001700047c82 */ /* 0x000fe20008000000 */
[----:B------:R-:W-:Y:S02]  /*26e0*/  UIMAD.WIDE.U32 UR14, UR37, UR16, URZ ;  /* 0x00000010250e72a5 */ /* 0x000fe4000f8e00ff */
[----:B------:R-:W-:-:S03]  /*26f0*/  UIMAD.WIDE.U32 UR22, UR7, UR8, URZ ;  /* 0x00000008071672a5 */ /* 0x000fc6000f8e00ff */
[----:B------:R-:W-:Y:S01]  /*2700*/  UMOV UR10, UR11 ;  /* 0x0000000b000a7c82 */ /* 0x000fe20008000000 */
[----:B------:R-:W-:Y:S02]  /*2710*/  USHF.R.U32.HI UR4, URZ, UR12, UR4 ;  /* 0x0000000cff047299 */ /* 0x000fe40008011604 */
[----:B------:R-:W-:Y:S01]  /*2720*/  @UP3 USHF.R.U32.HI UR5, URZ, UR9, UR10 ;  /* 0x00000009ff053299 */ /* 0x000fe2000801160a */
[----:B------:R-:W-:Y:S01]  /*2730*/  UMOV UR14, UR15 ;  /* 0x0000000f000e7c82 */ /* 0x000fe20008000000 */
[----:B------:R-:W-:Y:S01]  /*2740*/  UMOV UR22, UR23 ;  /* 0x0000001700167c82 */ /* 0x000fe20008000000 */
[----:B------:R-:W-:Y:S02]  /*2750*/  USHF.R.U32.HI UR17, URZ, UR17, UR14 ;  /* 0x00000011ff117299 */ /* 0x000fe4000801160e */
[----:B------:R-:W-:Y:S02]  /*2760*/  USEL UR4, UR31, UR4, !UP0 ;  /* 0x000000041f047287 */ /* 0x000fe4000c000000 */
[----:B------:R-:W-:-:S02]  /*2770*/  @UP3 USHF.R.U32.HI UR7, URZ, UR9, UR22 ;  /* 0x00000009ff073299 */ /* 0x000fc40008011616 */
[----:B------:R-:W-:Y:S02]  /*2780*/  UIMAD UR10, UR42, UR5, URZ ;  /* 0x000000052a0a72a4 */ /* 0x000fe4000f8e02ff */
[----:B------:R-:W-:Y:S02]  /*2790*/  USEL UR5, UR37, UR17, !UP2 ;  /* 0x0000001125057287 */ /* 0x000fe4000d000000 */
[----:B------:R-:W-:Y:S02]  /*27a0*/  UIMAD UR12, UR42, UR7, URZ ;  /* 0x000000072a0c72a4 */ /* 0x000fe4000f8e02ff */
[----:B------:R-:W-:Y:S02]  /*27b0*/  UISETP.GE.AND UP0, UPT, UR4, UR10, UPT ;  /* 0x0000000a0400728c */ /* 0x000fe4000bf06270 */
[----:B------:R-:W-:Y:S02]  /*27c0*/  UIMAD.WIDE.U32 UR10, UR4, UR8, URZ ;  /* 0x00000008040a72a5 */ /* 0x000fe4000f8e00ff */
[----:B------:R-:W-:-:S02]  /*27d0*/  UISETP.GE.OR UP0, UPT, UR5, UR12, UP0 ;  /* 0x0000000c0500728c */ /* 0x000fc40008706670 */
[----:B------:R-:W-:Y:S02]  /*27e0*/  UIMAD.WIDE.U32 UR14, UR5, UR8, URZ ;  /* 0x00000008050e72a5 */ /* 0x000fe4000f8e00ff */
[----:B------:R-:W-:Y:S01]  /*27f0*/  UIADD3 UR12, UPT, UPT, -UR5, URZ, URZ ;  /* 0x000000ff050c7290 */ /* 0x000fe2000fffe1ff */
[----:B------:R-:W-:Y:S01]  /*2800*/  UMOV UR10, UR11 ;  /* 0x0000000b000a7c82 */ /* 0x000fe20008000000 */
[----:B------:R-:W-:Y:S02]  /*2810*/  UIADD3 UR11, UPT, UPT, -UR4, URZ, URZ ;  /* 0x000000ff040b7290 */ /* 0x000fe4000fffe1ff */
[----:B------:R-:W-:-:S03]  /*2820*/  USHF.R.U32.HI UR10, URZ, UR9, UR10 ;  /* 0x00000009ff0a7299 */ /* 0x000fc6000801160a */
[----:B------:R-:W-:Y:S01]  /*2830*/  @!UP0 UMOV UR8, UR15 ;  /* 0x0000000f00088c82 */ /* 0x000fe20008000000 */
[----:B------:R-:W-:Y:S02]  /*2840*/  UIMAD UR11, UR18, UR11, UR31 ;  /* 0x0000000b120b72a4 */ /* 0x000fe4000f8e021f */
[----:B------:R-:W-:Y:S02]  /*2850*/  USEL UR10, UR4, UR10, !UP3 ;  /* 0x0000000a040a7287 */ /* 0x000fe4000d800000 */
[----:B------:R-:W-:Y:S02]  /*2860*/  @!UP0 USHF.R.U32.HI UR8, URZ, UR9, UR8 ;  /* 0x00000009ff088299 */ /* 0x000fe40008011608 */
[----:B------:R-:W-:Y:S02]  /*2870*/  UIADD3 UR9, UPT, UPT, -UR10, URZ, URZ ;  /* 0x000000ff0a097290 */ /* 0x000fe4000fffe1ff */
[----:B------:R-:W-:Y:S02]  /*2880*/  @!UP0 USEL UR8, UR5, UR8, !UP3 ;  /* 0x0000000805088287 */ /* 0x000fe4000d800000 */
[----:B------:R-:W-:-:S02]  /*2890*/  UIMAD UR9, UR42, UR9, UR4 ;  /* 0x000000092a0972a4 */ /* 0x000fc4000f8e0204 */
[----:B------:R-:W-:Y:S02]  /*28a0*/  @!UP0 UIADD3 UR10, UPT, UPT, UR10, -UR8, URZ ;  /* 0x800000080a0a8290 */ /* 0x000fe4000fffe0ff */
[----:B------:R-:W-:Y:S02]  /*28b0*/  @!UP0 UIMAD UR8, UR9, UR7, UR8 ;  /* 0x00000007090882a4 */ /* 0x000fe4000f8e0208 */
[----:B------:R-:W-:Y:S02]  /*28c0*/  @!UP0 UIMAD UR4, UR42, UR10, UR5 ;  /* 0x0000000a2a0482a4 */ /* 0x000fe4000f8e0205 */
[----:B------:R-:W-:Y:S02]  /*28d0*/  UIMAD UR7, UR20, UR12, UR37 ;  /* 0x0000000c140772a4 */ /* 0x000fe4000f8e0225 */
[----:B------:R-:W-:Y:S01]  /*28e0*/  UIMAD UR31, UR4, UR18, UR11 ;  /* 0x00000012041f72a4 */ /* 0x000fe2000f8e020b */
[----:B------:R-:W-:Y:S02]  /*28f0*/  @!UP0 UMOV UR5, UR8 ;  /* 0x0000000800058c82 */ /* 0x000fe40008000000 */
[----:B------:R-:W-:-:S12]  /*2900*/  UIMAD UR37, UR5, UR20, UR7 ;  /* 0x00000014052572a4 */ /* 0x000fd8000f8e0207 */
.L_x_41:
[----:B------:R-:W3:Y:S02]  /*2910*/  LDCU UR4, c[0x0][0xb30] ;  /* 0x00016600ff0477ac */ /* 0x000ee40008000800 */
[----:B---3--:R-:W-:-:S09]  /*2920*/  UISETP.NE.AND UP0, UPT, UR4, 0x1, UPT ;  /* 0x000000010400788c */ /* 0x008fd2000bf05270 */
[----:B------:R-:W-:Y:S05]  /*2930*/  BRA.U UP0, `(.L_x_42) ;  /* 0x0000000100447547 */ /* 0x000fea000b800000 */
[----:B------:R-:W3:Y:S01]  /*2940*/  LDCU.128 UR16, c[0x0][0xb10] ;  /* 0x00016200ff1077ac */ /* 0x000ee20008000c00 */
[----:B------:R-:W4:Y:S01]  /*2950*/  LDCU UR10, c[0x0][0xb0c] ;  /* 0x00016180ff0a77ac */ /* 0x000f220008000800 */
[----:B------:R-:W1:Y:S01]  /*2960*/  LDCU UR7, c[0x0][0xb20] ;  /* 0x00016400ff0777ac */ /* 0x000e620008000800 */
[----:B---3--:R-:W-:Y:S02]  /*2970*/  UIMAD.WIDE.U32 UR8, UR37, UR16, URZ ;  /* 0x00000010250872a5 */ /* 0x008fe4000f8e00ff */
[----:B------:R-:W-:Y:S02]  /*2980*/  UIMAD.WIDE.U32 UR4, UR31, UR19, URZ ;  /* 0x000000131f0472a5 */ /* 0x000fe4000f8e00ff */
[----:B----4-:R-:W-:Y:S02]  /*2990*/  UISETP.NE.AND UP2, UPT, UR10, 0x1, UPT ;  /* 0x000000010a00788c */ /* 0x010fe4000bf45270 */
[----:B------:R-:W-:Y:S01]  /*29a0*/  UISETP.NE.AND UP0, UPT, UR18, 0x1, UPT ;  /* 0x000000011200788c */ /* 0x000fe2000bf05270 */
[----:B------:R-:W-:-:S02]  /*29b0*/  UMOV UR8, UR9 ;  /* 0x0000000900087c82 */ /* 0x000fc40008000000 */
[----:B------:R-:W-:Y:S01]  /*29c0*/  UMOV UR4, UR5 ;  /* 0x0000000500047c82 */ /* 0x000fe20008000000 */
[----:B------:R-:W-:Y:S02]  /*29d0*/  USHF.R.U32.HI UR17, URZ, UR17, UR8 ;  /* 0x00000011ff117299 */ /* 0x000fe40008011608 */
[----:B-1----:R-:W-:Y:S02]  /*29e0*/  USHF.R.U32.HI UR4, URZ, UR7, UR4 ;  /* 0x00000007ff047299 */ /* 0x002fe40008011604 */
[----:B------:R-:W-:Y:S02]  /*29f0*/  USEL UR5, UR37, UR17, !UP2 ;  /* 0x0000001125057287 */ /* 0x000fe4000d000000 */
[----:B------:R-:W-:-:S04]  /*2a00*/  USEL UR4, UR31, UR4, !UP0 ;  /* 0x000000041f047287 */ /* 0x000fc8000c000000 */
[----:B------:R-:W-:Y:S02]  /*2a10*/  UIADD3 UR7, UPT, UPT, UR5, -UR4, URZ ;  /* 0x8000000405077290 */ /* 0x000fe4000fffe0ff */
[----:B------:R-:W-:Y:S02]  /*2a20*/  UIADD3 UR4, UPT, UPT, -UR5, UR4, URZ ;  /* 0x0000000405047290 */ /* 0x000fe4000fffe1ff */
[----:B------:R-:W-:Y:S02]  /*2a30*/  UIMAD UR31, UR7, UR18, UR31 ;  /* 0x00000012071f72a4 */ /* 0x000fe4000f8e021f */
[----:B------:R-:W-:-:S12]  /*2a40*/  UIMAD UR37, UR4, UR10, UR37 ;  /* 0x0000000a042572a4 */ /* 0x000fd8000f8e0225 */
.L_x_42:
[----:B------:R-:W-:Y:S01]  /*2a50*/  VIADD R11, R11, 0x1 ;  /* 0x000000010b0b7836 */ /* 0x000fe20000000000 */
[----:B------:R-:W-:Y:S02]  /*2a60*/  R2UR UR5, R87 ;  /* 0x00000000570572ca */ /* 0x000fe400000e0000 */
[----:B------:R-:W-:Y:S02]  /*2a70*/  R2UR UR4, R86 ;  /* 0x00000000560472ca */ /* 0x000fe400000e0000 */
[C---:B------:R-:W-:Y:S02]  /*2a80*/  ISETP.NE.AND P0, PT, R11.reuse, 0x2, PT ;  /* 0x000000020b00780c */ /* 0x040fe40003f05270 */
[----:B------:R-:W-:Y:S02]  /*2a90*/  PLOP3.LUT P1, PT, PT, PT, PT, 0x80, 0x8 ;  /* 0x000000000008781c */ /* 0x000fe40003f2f070 */
[----:B------:R-:W-:Y:S02]  /*2aa0*/  SEL R3, RZ, 0x1, P0 ;  /* 0x00000001ff037807 */ /* 0x000fe40000000000 */
[----:B------:R-:W-:-:S02]  /*2ab0*/  SEL R11, R11, RZ, P0 ;  /* 0x000000ff0b0b7207 */ /* 0x000fc40000000000 */
[----:B------:R-:W-:Y:S01]  /*2ac0*/  LOP3.LUT R10, R10, R3, RZ, 0x3c, !PT ;  /* 0x000000030a0a7212 */ /* 0x000fe200078e3cff */
[----:B------:R-:W-:Y:S02]  /*2ad0*/  UIADD3 UR32, UPT, UPT, UR37, UR5, URZ ;  /* 0x0000000525207290 */ /* 0x000fe4000fffe0ff */
[----:B------:R-:W-:Y:S01]  /*2ae0*/  UIADD3 UR33, UPT, UPT, UR31, UR4, URZ ;  /* 0x000000041f217290 */ /* 0x000fe2000fffe0ff */
[----:B------:R-:W-:Y:S11]  /*2af0*/  BRA.U UP1, `(.L_x_43) ;  /* 0xfffffff101387547 */ /* 0x000ff6000b83ffff */
[----:B------:R-:W-:Y:S01]  /*2b00*/  UIADD3 UR13, UPT, UPT, UR13, 0x50, URZ ;  /* 0x000000500d0d7890 */ /* 0x000fe2000fffe0ff */
[----:B------:R-:W-:-:S03]  /*2b10*/  SHF.L.U32 R3, R12, 0x1f, RZ ;  /* 0x0000001f0c037819 */ /* 0x000fc600000006ff */
[----:B------:R-:W-:-:S09]  /*2b20*/  ULEA UR4, UR6, UR13, 0x3 ;  /* 0x0000000d06047291 */ /* 0x000fd2000f8e18ff */
[----:B------:R-:W3:Y:S02]  /*2b30*/  SYNCS.PHASECHK.TRANS64.TRYWAIT P0, [UR4], R3 ;  /* 0x00000003ff0075a7 */ /* 0x000ee40008001104 */
[----:B---3--:R-:W-:Y:S05]  /*2b40*/  @!P0 BRA `(.L_x_44) ;  /* 0x0000005c00b88947 */ /* 0x008fea0003800000 */
.L_x_145:
[----:B------:R-:W-:-:S04]  /*2b50*/  UIADD3 UR4, UPT, UPT, UR6, 0x1, URZ ;  /* 0x0000000106047890 */ /* 0x000fc8000fffe0ff */
[----:B------:R-:W-:-:S04]  /*2b60*/  UISETP.NE.AND UP0, UPT, UR4, 0xa, UPT ;  /* 0x0000000a0400788c */ /* 0x000fc8000bf05270 */
[----:B------:R-:W-:Y:S02]  /*2b70*/  USEL UR6, URZ, 0x1, UP0 ;  /* 0x00000001ff067887 */ /* 0x000fe40008000000 */
[----:B------:R-:W-:-:S04]  /*2b80*/  USEL UR4, UR4, URZ, UP0 ;  /* 0x000000ff04047287 */ /* 0x000fc80008000000 */
[----:B------:R-:W-:Y:S01]  /*2b90*/  ULEA UR5, UR4, UR13, 0x3 ;  /* 0x0000000d04057291 */ /* 0x000fe2000f8e18ff */
[----:B------:R-:W-:-:S04]  /*2ba0*/  LOP3.LUT R2, R12, UR6, RZ, 0x3c, !PT ;  /* 0x000000060c027c12 */ /* 0x000fc8000f8e3cff */
[----:B-1----:R-:W-:-:S04]  /*2bb0*/  SHF.L.U32 R3, R2, 0x1f, RZ ;  /* 0x0000001f02037819 */ /* 0x002fc800000006ff */
[----:B------:R-:W1:Y:S02]  /*2bc0*/  SYNCS.PHASECHK.TRANS64.TRYWAIT P0, [UR5], R3 ;  /* 0x00000003ff0075a7 */ /* 0x000e640008001105 */
[----:B-1----:R-:W-:Y:S05]  /*2bd0*/  @!P0 BRA `(.L_x_45) ;  /* 0x0000005c00ac8947 */ /* 0x002fea0003800000 */
.L_x_147:
        /* <DEDUP_REMOVED lines=9> */
.L_x_149:
        /* <DEDUP_REMOVED lines=9> */
.L_x_151:
        /* <DEDUP_REMOVED lines=9> */
.L_x_153:
        /* <DEDUP_REMOVED lines=9> */
.L_x_155:
        /* <DEDUP_REMOVED lines=9> */
.L_x_157:
        /* <DEDUP_REMOVED lines=9> */
.L_x_159:
        /* <DEDUP_REMOVED lines=9> */
.L_x_161:
[----:B------:R-:W-:-:S04]  /*2fd0*/  UIADD3 UR4, UPT, UPT, UR4, 0x1, URZ ;  /* 0x0000000104047890 */ /* 0x000fc8000fffe0ff */
[----:B------:R-:W-:-:S04]  /*2fe0*/  UISETP.NE.AND UP0, UPT, UR4, 0xa, UPT ;  /* 0x0000000a0400788c */ /* 0x000fc8000bf05270 */
[----:B------:R-:W-:Y:S02]  /*2ff0*/  USEL UR5, URZ, 0x1, UP0 ;  /* 0x00000001ff057887 */ /* 0x000fe40008000000 */
[----:B------:R-:W-:-:S04]  /*3000*/  USEL UR4, UR4, URZ, UP0 ;  /* 0x000000ff04047287 */ /* 0x000fc80008000000 */
[----:B------:R-:W-:Y:S01]  /*3010*/  ULEA UR4, UR4, UR13, 0x3 ;  /* 0x0000000d04047291 */ /* 0x000fe2000f8e18ff */
[----:B-1----:R-:W-:-:S04]  /*3020*/  LOP3.LUT R3, R2, UR5, RZ, 0x3c, !PT ;  /* 0x0000000502037c12 */ /* 0x002fc8000f8e3cff */
[----:B------:R-:W-:Y:S01]  /*3030*/  SHF.L.U32 R3, R3, 0x1f, RZ ;  /* 0x0000001f03037819 */ /* 0x000fe200000006ff */
[----:B------:R-:W-:-:S07]  /*3040*/  IMAD.U32 R0, RZ, RZ, UR4 ;  /* 0x00000004ff007e24 */ /* 0x000fce000f8e00ff */
.L_x_53:
[----:B-1----:R1:W3:Y:S02]  /*3050*/  SYNCS.PHASECHK.TRANS64.TRYWAIT P0, [R0+URZ], R3 ;  /* 0x00000003000075a7 */ /* 0x0022e400080011ff */
[----:B---3--:R-:W-:Y:S05]  /*3060*/  @!P0 NANOSLEEP.SYNCS 0x989680 ;  /* 0x009896800000895d */ /* 0x008fea0003900000 */
[----:B------:R-:W3:Y:S02]  /*3070*/  @!P0 SYNCS.PHASECHK.TRANS64 P0, [R0+URZ], R3 ;  /* 0x00000003000085a7 */ /* 0x000ee400080010ff */
[----:B--23--:R-:W-:Y:S05]  /*3080*/  @P0 EXIT ;  /* 0x000000000000094d */ /* 0x00cfea0003800000 */
[----:B------:R-:W-:Y:S05]  /*3090*/  BRA `(.L_x_53) ;  /* 0xfffffffc00ec7947 */ /* 0x000fea000383ffff */
.L_x_23:
[----:B------:R-:W2:Y:S02]  /*30a0*/  S2UR UR4, SR_CgaCtaId ;  /* 0x00000000000479c3 */ /* 0x000ea40000008800 */
[----:B--2---:R-:W-:-:S04]  /*30b0*/  UISETP.NE.AND UP0, UPT, UR4, URZ, UPT ;  /* 0x000000ff0400728c */ /* 0x004fc8000bf05270 */
[----:B------:R-:W-:-:S09]  /*30c0*/  UISETP.NE.OR UP0, UPT, UR20, 0x1, UP0 ;  /* 0x000000011400788c */ /* 0x000fd20008705670 */
[----:B------:R-:W-:Y:S05]  /*30d0*/  BRA.U UP0, `(.L_x_54) ;  /* 0x00000005004c7547 */ /* 0x000fea000b800000 */
[----:B------:R-:W2:Y:S01]  /*30e0*/  S2UR UR5, SR_CgaCtaId ;  /* 0x00000000000579c3 */ /* 0x000ea20000008800 */
[----:B------:R-:W-:Y:S01]  /*30f0*/  UMOV UR4, 0x400 ;  /* 0x0000040000047882 */ /* 0x000fe20000000000 */
[----:B------:R-:W-:Y:S01]  /*3100*/  ISETP.GE.U32.AND P2, PT, R3, 0x8, PT ;  /* 0x000000080300780c */ /* 0x000fe20003f46070 */
[----:B------:R-:W-:Y:S01]  /*3110*/  IMAD.MOV.U32 R12, RZ, RZ, 0x1 ;  /* 0x00000001ff0c7424 */ /* 0x000fe200078e00ff */
[----:B------:R-:W-:Y:S02]  /*3120*/  CS2R R10, SRZ ;  /* 0x00000000000a7805 */ /* 0x000fe4000001ff00 */
[----:B------:R-:W-:Y:S01]  /*3130*/  CS2R R8, SRZ ;  /* 0x0000000000087805 */ /* 0x000fe2000001ff00 */
[----:B--2---:R-:W-:-:S03]  /*3140*/  ULEA UR6, UR5, UR4, 0x18 ;  /* 0x0000000405067291 */ /* 0x004fc6000f8ec0ff */
[----:B------:R-:W-:-:S09]  /*3150*/  UMOV UR5, URZ ;  /* 0x000000ff00057c82 */ /* 0x000fd20008000000 */
.L_x_58:
[----:B------:R-:W-:Y:S02]  /*3160*/  LEA R0, R8, UR6, 0x3 ;  /* 0x0000000608007c11 */ /* 0x000fe4000f8e18ff */
[----:B------:R-:W-:-:S03]  /*3170*/  SHF.L.U32 R5, R9, 0x1f, RZ ;  /* 0x0000001f09057819 */ /* 0x000fc600000006ff */
[----:B------:R-:W-:Y:S01]  /*3180*/  VIADD R4, R0, 0x150 ;  /* 0x0000015000047836 */ /* 0x000fe20000000000 */
[----:B------:R-:W2:Y:S02]  /*3190*/  SYNCS.PHASECHK.TRANS64.TRYWAIT P0, [R0+URZ+0x140], R5 ;  /* 0x00014005000075a7 */ /* 0x000ea400080011ff */
[----:B--2---:R-:W-:Y:S05]  /*31a0*/  @!P0 BRA `(.L_x_55) ;  /* 0x0000005800f88947 */ /* 0x004fea0003800000 */
.L_x_162:
[----:B------:R-:W-:Y:S01]  /*31b0*/  ULEA UR4, UR5, UR6, 0x3 ;  /* 0x0000000605047291 */ /* 0x000fe2000f8e18ff */
[----:B------:R-:W-:Y:S01]  /*31c0*/  PRMT R4, RZ, 0x654, R4 ;  /* 0x00000654ff047816 */ /* 0x000fe20000000004 */
[----:B--2---:R-:W-:Y:S01]  /*31d0*/  @!P2 IMAD.MOV.U32 R5, RZ, RZ, 0x10 ;  /* 0x00000010ff05a424 */ /* 0x004fe200078e00ff */
[----:B------:R-:W-:Y:S01]  /*31e0*/  SHF.L.U32 R7, R12, 0x1f, RZ ;  /* 0x0000001f0c077819 */ /* 0x000fe200000006ff */
[----:B------:R-:W-:Y:S01]  /*31f0*/  UIADD3 UR7, UPT, UPT, UR4, 0xe0, URZ ;  /* 0x000000e004077890 */ /* 0x000fe2000fffe0ff */
[----:B------:R2:W-:Y:S05]  /*3200*/  SYNCS.ARRIVE.TRANS64.RED.A1T0 RZ, [R4+URZ], RZ ;  /* 0x000000ff04ff79a7 */ /* 0x0005ea00081004ff */
[----:B------:R-:W-:Y:S01]  /*3210*/  IMAD.U32 R0, RZ, RZ, UR7 ;  /* 0x00000007ff007e24 */ /* 0x000fe2000f8e00ff */
[----:B------:R-:W3:Y:S04]  /*3220*/  SYNCS.PHASECHK.TRANS64.TRYWAIT P0, [UR4+0xf0], R7 ;  /* 0x0000f007ff0075a7 */ /* 0x000ee80008001104 */
[----:B------:R-:W-:Y:S01]  /*3230*/  PRMT R13, R3, 0x654, R0 ;  /* 0x00000654030d7816 */ /* 0x000fe20000000000 */
[----:B--23--:R-:W-:Y:S06]  /*3240*/  @!P0 BRA `(.L_x_56) ;  /* 0x0000005800e48947 */ /* 0x00cfec0003800000 */
.L_x_164:
[----:B------:R-:W-:Y:S01]  /*3250*/  ULEA UR8, UR5, UR6, 0x4 ;  /* 0x0000000605087291 */ /* 0x000fe2000f8e20ff */
[----:B------:R-:W-:Y:S01]  /*3260*/  SEL R2, R13, R2, !P2 ;  /* 0x000000020d027207 */ /* 0x000fe20005000000 */
[----:B------:R-:W-:Y:S01]  /*3270*/  UIADD3 UR9, UPT, UPT, UR4, 0xe0, URZ ;  /* 0x000000e004097890 */ /* 0x000fe2000fffe0ff */
[----:B--2---:R-:W-:Y:S01]  /*3280*/  LEA R0, R11, UR6, 0x3 ;  /* 0x000000060b007c11 */ /* 0x004fe2000f8e18ff */
[----:B------:R-:W-:Y:S01]  /*3290*/  UIADD3 UR8, UPT, UPT, UR8, 0x170, URZ ;  /* 0x0000017008087890 */ /* 0x000fe2000fffe0ff */
[----:B------:R2:W-:Y:S01]  /*32a0*/  @!P2 SYNCS.ARRIVE.TRANS64.RED RZ, [R2+URZ], R5 ;  /* 0x0000000502ffa9a7 */ /* 0x0005e200080004ff */
[----:B------:R-:W-:Y:S01]  /*32b0*/  UIADD3 UR4, UPT, UPT, UR5, 0x1, URZ ;  /* 0x0000000105047890 */ /* 0x000fe2000fffe0ff */
[----:B------:R-:W-:-:S03]  /*32c0*/  VIADD R8, R8, 0x1 ;  /* 0x0000000108087836 */ /* 0x000fc60000000000 */
[----:B------:R-:W-:Y:S02]  /*32d0*/  UISETP.NE.AND UP0, UPT, UR4, 0x2, UPT ;  /* 0x000000020400788c */ /* 0x000fe4000bf05270 */
[----:B------:R-:W-:Y:S01]  /*32e0*/  ISETP.NE.AND P0, PT, R8, 0x2, PT ;  /* 0x000000020800780c */ /* 0x000fe20003f05270 */
[----:B------:R-:W-:Y:S06]  /*32f0*/  UGETNEXTWORKID.BROADCAST [UR8], [UR9] ;  /* 0x00000000080073ca */ /* 0x000fec0008000100 */
[----:B------:R-:W-:Y:S02]  /*3300*/  USEL UR7, URZ, 0x1, UP0 ;  /* 0x00000001ff077887 */ /* 0x000fe40008000000 */
[----:B------:R-:W-:-:S04]  /*3310*/  USEL UR5, UR4, URZ, UP0 ;  /* 0x000000ff04057287 */ /* 0x000fc80008000000 */
[----:B------:R-:W-:Y:S02]  /*3320*/  LOP3.LUT R12, R12, UR7, RZ, 0x3c, !PT ;  /* 0x000000070c0c7c12 */ /* 0x000fe4000f8e3cff */
[----:B--2---:R-:W-:-:S04]  /*3330*/  SHF.L.U32 R5, R10, 0x1f, RZ ;  /* 0x0000001f0a057819 */ /* 0x004fc800000006ff */
[----:B------:R-:W2:Y:S02]  /*3340*/  SYNCS.PHASECHK.TRANS64.TRYWAIT P1, [R0+URZ+0xe0], R5 ;  /* 0x0000e005000075a7 */ /* 0x000ea400080211ff */
[----:B--2---:R-:W-:Y:S05]  /*3350*/  @!P1 BRA `(.L_x_57) ;  /* 0x0000005800b89947 */ /* 0x004fea0003800000 */
.L_x_165:
[C---:B------:R-:W-:Y:S01]  /*3360*/  LEA R4, R11.reuse, UR6, 0x4 ;  /* 0x000000060b047c11 */ /* 0x040fe2000f8e20ff */
[----:B--2---:R-:W-:Y:S01]  /*3370*/  VIADD R0, R0, 0xf0 ;  /* 0x000000f000007836 */ /* 0x004fe20000000000 */
[----:B------:R-:W-:Y:S01]  /*3380*/  SEL R8, R8, RZ, P0 ;  /* 0x000000ff08087207 */ /* 0x000fe20000000000 */
[----:B------:R-:W-:-:S03]  /*3390*/  VIADD R11, R11, 0x1 ;  /* 0x000000010b0b7836 */ /* 0x000fc60000000000 */
[----:B------:R-:W2:Y:S01]  /*33a0*/  LDS.128 R4, [R4+0x170] ;  /* 0x0001700004047984 */ /* 0x000ea20000000c00 */
[----:B------:R-:W-:Y:S02]  /*33b0*/  PRMT R0, RZ, 0x654, R0 ;  /* 0x00000654ff007816 */ /* 0x000fe40000000000 */
[C---:B------:R-:W-:Y:S01]  /*33c0*/  ISETP.NE.AND P1, PT, R11.reuse, 0x2, PT ;  /* 0x000000020b00780c */ /* 0x040fe20003f25270 */
[----:B------:R-:W-:Y:S01]  /*33d0*/  @!PT LDS RZ, [RZ] ;  /* 0x00000000fffff984 */ /* 0x000fe20000000800 */
[----:B------:R-:W-:Y:S01]  /*33e0*/  @!PT LDS RZ, [RZ] ;  /* 0x00000000fffff984 */ /* 0x000fe20000000800 */
[----:B------:R-:W-:Y:S01]  /*33f0*/  @!PT LDS RZ, [RZ] ;  /* 0x00000000fffff984 */ /* 0x000fe20000000800 */
[----:B------:R-:W-:Y:S01]  /*3400*/  @!PT LDS RZ, [RZ] ;  /* 0x00000000fffff984 */ /* 0x000fe20000000800 */
[----:B------:R3:W-:Y:S06]  /*3410*/  MEMBAR.ALL.CTA ;  /* 0x0000000000007992 */ /* 0x0007ec0000008000 */
[----:B---3--:R-:W3:Y:S01]  /*3420*/  FENCE.VIEW.ASYNC.S ;  /* 0x00000000000073c6 */ /* 0x008ee20000000000 */
[----:B------:R-:W-:Y:S01]  /*3430*/  SEL R11, R11, RZ, P1 ;  /* 0x000000ff0b0b7207 */ /* 0x000fe20000800000 */
[----:B---3--:R3:W-:Y:S01]  /*3440*/  SYNCS.ARRIVE.TRANS64.RED.A1T0 RZ, [R0+URZ], RZ ;  /* 0x000000ff00ff79a7 */ /* 0x0087e200081004ff */
[----:B--2---:R-:W-:-:S02]  /*3450*/  LOP3.LUT P3, RZ, R6, 0x1, RZ, 0xc0, !PT ;  /* 0x0000000106ff7812 */ /* 0x004fc4000786c0ff */
[----:B------:R-:W-:-:S04]  /*3460*/  SEL R5, RZ, 0x1, P1 ;  /* 0x00000001ff057807 */ /* 0x000fc80000800000 */
[----:B------:R-:W-:Y:S02]  /*3470*/  LOP3.LUT R10, R10, R5, RZ, 0x3c, !PT ;  /* 0x000000050a0a7212 */ /* 0x000fe400078e3cff */
[----:B---3--:R-:W-:-:S04]  /*3480*/  SEL R0, RZ, 0x1, P0 ;  /* 0x00000001ff007807 */ /* 0x008fc80000000000 */
[----:B------:R-:W-:Y:S01]  /*3490*/  LOP3.LUT R9, R9, R0, RZ, 0x3c, !PT ;  /* 0x0000000009097212 */ /* 0x000fe200078e3cff */
[----:B------:R-:W-:Y:S06]  /*34a0*/  @P3 BRA `(.L_x_58) ;  /* 0xfffffffc002c3947 */ /* 0x000fec000383ffff */
[----:B------:R-:W-:Y:S01]  /*34b0*/  ULEA UR4, UR5, UR6, 0x3 ;  /* 0x0000000605047291 */ /* 0x000fe2000f8e18ff */
[----:B------:R-:W-:-:S08]  /*34c0*/  SHF.L.U32 R3, R12, 0x1f, RZ ;  /* 0x0000001f0c037819 */ /* 0x000fd000000006ff */
[----:B------:R-:W2:Y:S02]  /*34d0*/  SYNCS.PHASECHK.TRANS64 P0, [UR4+0xf0], R3 ;  /* 0x0000f003ff0075a7 */ /* 0x000ea40008001004 */
[----:B--2---:R-:W-:Y:S05]  /*34e0*/  @P0 BRA `(.L_x_59) ;  /* 0x0000000000080947 */ /* 0x004fea0003800000 */
[----:B------:R-:W2:Y:S02]  /*34f0*/  SYNCS.PHASECHK.TRANS64.TRYWAIT P0, [UR4+0xf0], R3 ;  /* 0x0000f003ff0075a7 */ /* 0x000ea40008001104 */
[----:B--2---:R-:W-:Y:S05]  /*3500*/  @!P0 BRA `(.L_x_60) ;  /* 0x0000005800608947 */ /* 0x004fea0003800000 */
.L_x_59:
[----:B------:R-:W-:-:S04]  /*3510*/  UIADD3 UR7, UPT, UPT, UR5, 0x1, URZ ;  /* 0x0000000105077890 */ /* 0x000fc8000fffe0ff */
[----:B------:R-:W-:-:S04]  /*3520*/  UISETP.NE.AND UP0, UPT, UR7, 0x2, UPT ;  /* 0x000000020700788c */ /* 0x000fc8000bf05270 */
[----:B------:R-:W-:Y:S02]  /*3530*/  USEL UR8, URZ, 0x1, UP0 ;  /* 0x00000001ff087887 */ /* 0x000fe40008000000 */
[----:B------:R-:W-:-:S04]  /*3540*/  USEL UR7, UR7, URZ, UP0 ;  /* 0x000000ff07077287 */ /* 0x000fc80008000000 */
[----:B------:R-:W-:Y:S01]  /*3550*/  ULEA UR7, UR7, UR6, 0x3 ;  /* 0x0000000607077291 */ /* 0x000fe2000f8e18ff */
[----:B--2---:R-:W-:-:S04]  /*3560*/  LOP3.LUT R3, R12, UR8, RZ, 0x3c, !PT ;  /* 0x000000080c037c12 */ /* 0x004fc8000f8e3cff */
[----:B------:R-:W-:-:S04]  /*3570*/  SHF.L.U32 R0, R3, 0x1f, RZ ;  /* 0x0000001f03007819 */ /* 0x000fc800000006ff */
[----:B------:R-:W2:Y:S02]  /*3580*/  SYNCS.PHASECHK.TRANS64 P0, [UR7+0xf0], R0 ;  /* 0x0000f000ff0075a7 */ /* 0x000ea40008001007 */
[----:B-12---:R-:W-:Y:S05]  /*3590*/  @P0 EXIT ;  /* 0x000000000000094d */ /* 0x006fea0003800000 */
[----:B------:R-:W-:Y:S02]  /*35a0*/  SHF.L.U32 R3, R3, 0x1f, RZ ;  /* 0x0000001f03037819 */ /* 0x000fe400000006ff */
[----:B------:R-:W-:-:S07]  /*35b0*/  MOV R0, UR7 ;  /* 0x0000000700007c02 */ /* 0x000fce0008000f00 */
.L_x_61:
[----:B-1----:R1:W2:Y:S02]  /*35c0*/  SYNCS.PHASECHK.TRANS64.TRYWAIT P0, [R0+URZ+0xf0], R3 ;  /* 0x0000f003000075a7 */ /* 0x0022a400080011ff */
[----:B--2---:R-:W-:Y:S05]  /*35d0*/  @!P0 NANOSLEEP.SYNCS 0x989680 ;  /* 0x009896800000895d */ /* 0x004fea0003900000 */
[----:B------:R-:W2:Y:S02]  /*35e0*/  @!P0 SYNCS.PHASECHK.TRANS64 P0, [R0+URZ+0xf0], R3 ;  /* 0x0000f003000085a7 */ /* 0x000ea400080010ff */
[----:B--2---:R-:W-:Y:S05]  /*35f0*/  @P0 EXIT ;  /* 0x000000000000094d */ /* 0x004fea0003800000 */
[----:B------:R-:W-:Y:S05]  /*3600*/  BRA `(.L_x_61) ;  /* 0xfffffffc00ec7947 */ /* 0x000fea000383ffff */
.L_x_54:
[----:B------:R-:W-:Y:S05]  /*3610*/  BRA.U UP5, `(.L_x_62) ;  /* 0x0000001105dc7547 */ /* 0x000fea000b800000 */
[----:B------:R-:W2:Y:S01]  /*3620*/  S2UR UR7, SR_CgaCtaId ;  /* 0x00000000000779c3 */ /* 0x000ea20000008800 */
[----:B------:R-:W-:Y:S01]  /*3630*/  UMOV UR4, 0x40 ;  /* 0x0000004000047882 */ /* 0x000fe20000000000 */
[----:B------:R-:W-:Y:S01]  /*3640*/  NOP ;  /* 0x0000000000007918 */ /* 0x000fe20000000000 */
[----:B------:R-:W-:Y:S01]  /*3650*/  UMOV UR6, 0x400 ;  /* 0x0000040000067882 */ /* 0x000fe20000000000 */
[----:B--2---:R-:W-:Y:S02]  /*3660*/  ULEA UR5, UR7, UR4, 0x18 ;  /* 0x0000000407057291 */ /* 0x004fe4000f8ec0ff */
[----:B------:R-:W-:-:S07]  /*3670*/  ULEA UR6, UR7, UR6, 0x18 ;  /* 0x0000000607067291 */ /* 0x000fce000f8ec0ff */
[----:B------:R-:W2:Y:S02]  /*3680*/  LDS.U8 R3, [UR5+0x1c] ;  /* 0x00001c05ff037984 */ /* 0x000ea40008000000 */
[----:B--2---:R-:W-:-:S13]  /*3690*/  ISETP.NE.AND P0, PT, R3, RZ, PT ;  /* 0x000000ff0300720c */ /* 0x004fda0003f05270 */
[----:B------:R-:W-:Y:S05]  /*36a0*/  @P0 BRA `(.L_x_63) ;  /* 0x0000000400080947 */ /* 0x000fea0003800000 */
[----:B------:R-:W-:Y:S02]  /*36b0*/  UISETP.NE.U32.AND UP1, UPT, UR46, 0x1, UPT ;  /* 0x000000012e00788c */ /* 0x000fe4000bf25070 */
[----:B------:R-:W-:-:S07]  /*36c0*/  UIADD3 UR7, UPT, UPT, UR5, 0x8, URZ ;  /* 0x0000000805077890 */ /* 0x000fce000fffe0ff */
[----:B------:R-:W-:Y:S05]  /*36d0*/  BRA.U !UP1, `(.L_x_64) ;  /* 0x00000001099c7547 */ /* 0x000fea000b800000 */
[----:B------:R-:W-:Y:S01]  /*36e0*/  ELECT P0, URZ, PT ;  /* 0x0000000000ff782f */ /* 0x000fe20003800000 */
[----:B------:R-:W-:-:S12]  /*36f0*/  BSSY B0, `(.L_x_64) ;  /* 0x0000025000007945 */ /* 0x000fd80003800000 */
[----:B------:R-:W-:Y:S05]  /*3700*/  @!P0 BRA `(.L_x_65) ;  /* 0x00000000008c8947 */ /* 0x000fea0003800000 */
[----:B------:R-:W-:-:S05]  /*3710*/  UMOV UR4, 0x10 ;  /* 0x0000001000047882 */ /* 0x000fca0000000000 */
[----:B------:R-:W-:Y:S04]  /*3720*/  DEPBAR.LE SB2, 0x36 ;  /* 0x0000ad800000791a */ /* 0x000fe80000000000 */
[----:B------:R-:W2:Y:S02]  /*3730*/  UTCATOMSWS.2CTA.FIND_AND_SET.ALIGN UP0, UR4, UR4 ;  /* 0x00000004000475e3 */ /* 0x000ea40008200800 */
[----:B--2---:R-:W-:Y:S01]  /*3740*/  MOV R10, UR4 ;  /* 0x00000004000a7c02 */ /* 0x004fe20008000f00 */
[----:B------:R-:W-:Y:S06]  /*3750*/  BRA.U UP0, `(.L_x_66) ;  /* 0x0000000100187547 */ /* 0x000fec000b800000 */
.L_x_67:
[----:B------:R-:W-:Y:S05]  /*3760*/  NANOSLEEP 0x64 ;  /* 0x000000640000795d */ /* 0x000fea0003800000 */
[----:B------:R-:W-:-:S05]  /*3770*/  UMOV UR4, 0x10 ;  /* 0x0000001000047882 */ /* 0x000fca0000000000 */
[----:B------:R-:W-:Y:S04]  /*3780*/  DEPBAR.LE SB2, 0x36 ;  /* 0x0000ad800000791a */ /* 0x000fe80000000000 */
[----:B------:R-:W2:Y:S02]  /*3790*/  UTCATOMSWS.2CTA.FIND_AND_SET.ALIGN UP0, UR4, UR4 ;  /* 0x00000004000475e3 */ /* 0x000ea40008200800 */
[----:B--2---:R-:W-:Y:S01]  /*37a0*/  MOV R10, UR4 ;  /* 0x00000004000a7c02 */ /* 0x004fe20008000f00 */
[----:B------:R-:W-:Y:S05]  /*37b0*/  BRA.U !UP0, `(.L_x_67) ;  /* 0xfffffffd08e87547 */ /* 0x000fea000b83ffff */
.L_x_66:
[----:B------:R-:W2:Y:S01]  /*37c0*/  LDS R6, [UR5+0x10] ;  /* 0x00001005ff067984 */ /* 0x000ea20008000800 */
[----:B------:R-:W-:Y:S01]  /*37d0*/  IMAD.U32 R3, RZ, RZ, UR6 ;  /* 0x00000006ff037e24 */ /* 0x000fe2000f8e00ff */
[----:B------:R-:W-:-:S03]  /*37e0*/  MOV R4, UR45 ;  /* 0x0000002d00047c02 */ /* 0x000fc60008000f00 */
[----:B------:R-:W-:Y:S01]  /*37f0*/  VIADD R3, R3, 0x190 ;  /* 0x0000019003037836 */ /* 0x000fe20000000000 */
[----:B--2---:R-:W-:-:S04]  /*3800*/  SHF.L.U32 R6, R6, 0x1f, RZ ;  /* 0x0000001f06067819 */ /* 0x004fc800000006ff */
[----:B------:R-:W2:Y:S02]  /*3810*/  SYNCS.PHASECHK.TRANS64.TRYWAIT P0, [UR5+0x8], R6 ;  /* 0x00000806ff0075a7 */ /* 0x000ea40008001105 */
[----:B--2---:R-:W-:Y:S05]  /*3820*/  @P0 BRA `(.L_x_68) ;  /* 0x0000000000080947 */ /* 0x004fea0003800000 */
[----:B------:R-:W2:Y:S02]  /*3830*/  SYNCS.PHASECHK.TRANS64.TRYWAIT P0, [UR5+0x8], R6 ;  /* 0x00000806ff0075a7 */ /* 0x000ea40008001105 */
[----:B--2---:R-:W-:Y:S05]  /*3840*/  @!P0 BRA `(.L_x_69) ;  /* 0x0000005400a88947 */ /* 0x004fea0003800000 */
.L_x_68:
[----:B------:R-:W-:Y:S01]  /*3850*/  PRMT R4, R4, 0x654, R3 ;  /* 0x0000065404047816 */ /* 0x000fe20000000003 */
[----:B------:R-:W-:Y:S01]  /*3860*/  HFMA2 R3, -RZ, RZ, 0, 5.9604644775390625e-08 ;  /* 0x00000001ff037431 */ /* 0x000fe200000001ff */
[----:B------:R-:W-:Y:S01]  /*3870*/  UPRMT UR4, UR45, 0x654, UR7 ;  /* 0x000006542d047896 */ /* 0x000fe20008000007 */
[----:B------:R-:W-:Y:S02]  /*3880*/  IMAD.MOV.U32 R7, RZ, RZ, 0xffff ;  /* 0x0000ffffff077424 */ /* 0x000fe400078e00ff */
[----:B--2---:R-:W-:Y:S02]  /*3890*/  IMAD.MOV.U32 R6, RZ, RZ, 0x4 ;  /* 0x00000004ff067424 */ /* 0x004fe400078e00ff */
[----:B------:R-:W-:Y:S01]  /*38a0*/  IMAD.SHL.U32 R9, R10, 0x20, RZ ;  /* 0x000000200a097824 */ /* 0x000fe200078e00ff */
[----:B------:R-:W-:Y:S02]  /*38b0*/  MOV R5, UR4 ;  /* 0x0000000400057c02 */ /* 0x000fe40008000f00 */
[-C--:B------:R-:W-:Y:S01]  /*38c0*/  SHF.L.U32 R8, R7, R10.reuse, RZ ;  /* 0x0000000a07087219 */ /* 0x080fe200000006ff */
[----:B------:R2:W-:Y:S01]  /*38d0*/  SYNCS.ARRIVE.TRANS64.RED RZ, [UR4], R6 ;  /* 0x00000006ffff79a7 */ /* 0x0005e20008000404 */
[----:B------:R-:W-:Y:S01]  /*38e0*/  SHF.L.U32 R7, R3, R10, RZ ;  /* 0x0000000a03077219 */ /* 0x000fe200000006ff */
[----:B------:R2:W-:Y:S04]  /*38f0*/  STS [UR6+0x190], R9 ;  /* 0x00019009ff007988 */ /* 0x0005e80008000806 */
[----:B------:R2:W-:Y:S04]  /*3900*/  STAS [R4.64], R10 ;  /* 0x0000000a04007dbd */ /* 0x0005e8000c0008ff */
[----:B------:R2:W-:Y:S04]  /*3910*/  ATOMS.OR RZ, [UR5+0x14], R8 ;  /* 0x00001408ffff798c */ /* 0x0005e8000b000005 */
[----:B------:R2:W-:Y:S04]  /*3920*/  ATOMS.OR RZ, [UR5+0x18], R7 ;  /* 0x00001807ffff798c */ /* 0x0005e8000b000005 */
[----:B------:R2:W-:Y:S02]  /*3930*/  ATOMS.XOR RZ, [UR5+0x10], R3 ;  /* 0x00001003ffff798c */ /* 0x0005e4000b800005 */
.L_x_65:
[----:B-1----:R-:W-:Y:S05]  /*3940*/  BSYNC B0 ;  /* 0x0000000000007941 */ /* 0x002fea0003800000 */
.L_x_64:
[----:B------:R-:W-:Y:S05]  /*3950*/  BRA.U UP1, `(.L_x_70) ;  /* 0x00000001016c7547 */ /* 0x000fea000b800000 */
[----:B------:R-:W-:-:S03]  /*3960*/  UMOV UR4, 0xffffffff ;  /* 0xffffffff00047882 */ /* 0x000fc60000000000 */
[----:B------:R-:W-:Y:S05]  /*3970*/  BRA.DIV UR4, `(.L_x_71) ;  /* 0x0000005604747947 */ /* 0x000fea000b800000 */
[----:B------:R-:W-:-:S13]  /*3980*/  ELECT P0, URZ, PT ;  /* 0x0000000000ff782f */ /* 0x000fda0003800000 */
.L_x_169:
[----:B------:R-:W-:Y:S05]  /*3990*/  @!P0 BRA `(.L_x_70) ;  /* 0x00000000005c8947 */ /* 0x000fea0003800000 */
[----:B--2---:R-:W2:Y:S02]  /*39a0*/  LDS R4, [UR5+0x10] ;  /* 0x00001005ff047984 */ /* 0x004ea40008000800 */
[----:B--2---:R-:W-:-:S04]  /*39b0*/  SHF.L.U32 R4, R4, 0x1f, RZ ;  /* 0x0000001f04047819 */ /* 0x004fc800000006ff */
[----:B------:R-:W2:Y:S02]  /*39c0*/  SYNCS.PHASECHK.TRANS64.TRYWAIT P0, [UR5+0x8], R4 ;  /* 0x00000804ff0075a7 */ /* 0x000ea40008001105 */
[----:B--2---:R-:W-:Y:S05]  /*39d0*/  @P0 BRA `(.L_x_72) ;  /* 0x0000000000080947 */ /* 0x004fea0003800000 */
[----:B------:R-:W2:Y:S02]  /*39e0*/  SYNCS.PHASECHK.TRANS64.TRYWAIT P0, [UR5+0x8], R4 ;  /* 0x00000804ff0075a7 */ /* 0x000ea40008001105 */
[----:B--2---:R-:W-:Y:S05]  /*39f0*/  @!P0 BRA `(.L_x_73) ;  /* 0x0000005400788947 */ /* 0x004fea0003800000 */
.L_x_72:
[----:B------:R-:W3:Y:S01]  /*3a00*/  LDS R6, [UR6+0x190] ;  /* 0x00019006ff067984 */ /* 0x000ee20008000800 */
[----:B--2---:R-:W-:Y:S02]  /*3a10*/  HFMA2 R3, -RZ, RZ, 0, 5.9604644775390625e-08 ;  /* 0x00000001ff037431 */ /* 0x004fe400000001ff */
[----:B------:R-:W-:Y:S01]  /*3a20*/  IMAD.MOV.U32 R4, RZ, RZ, 0xffff ;  /* 0x0000ffffff047424 */ /* 0x000fe200078e00ff */
[----:B------:R-:W-:Y:S01]  /*3a30*/  UPRMT UR4, UR45, 0x654, UR7 ;  /* 0x000006542d047896 */ /* 0x000fe20008000007 */
[----:B---3--:R-:W-:-:S03]  /*3a40*/  IMAD.SHL.U32 R5, R6, 0x20, RZ ;  /* 0x0000002006057824 */ /* 0x008fc600078e00ff */
[-C--:B------:R-:W-:Y:S02]  /*3a50*/  SHF.L.U32 R4, R4, R6.reuse, RZ ;  /* 0x0000000604047219 */ /* 0x080fe400000006ff */
[----:B------:R-:W-:Y:S01]  /*3a60*/  SHF.L.U32 R6, R3, R6, RZ ;  /* 0x0000000603067219 */ /* 0x000fe200000006ff */
[----:B------:R3:W-:Y:S04]  /*3a70*/  STS [UR6+0x190], R5 ;  /* 0x00019005ff007988 */ /* 0x0007e80008000806 */
[----:B------:R3:W-:Y:S04]  /*3a80*/  ATOMS.OR RZ, [UR5+0x14], R4 ;  /* 0x00001404ffff798c */ /* 0x0007e8000b000005 */
[----:B------:R3:W-:Y:S01]  /*3a90*/  ATOMS.OR RZ, [UR5+0x18], R6 ;  /* 0x00001806ffff798c */ /* 0x0007e2000b000005 */
[----:B------:R-:W-:Y:S03]  /*3aa0*/  SYNCS.ARRIVE.TRANS64.RED.A1T0 RZ, [UR4], RZ ;  /* 0x000000ffffff79a7 */ /* 0x000fe60008100404 */
[----:B------:R3:W-:Y:S01]  /*3ab0*/  ATOMS.XOR RZ, [UR5+0x10], R3 ;  /* 0x00001003ffff798c */ /* 0x0007e2000b800005 */
[----:B------:R-:W-:Y:S05]  /*3ac0*/  BRA `(.L_x_70) ;  /* 0x0000000000107947 */ /* 0x000fea0003800000 */
.L_x_63:
[----:B------:R-:W-:Y:S02]  /*3ad0*/  MOV R3, 0xffffffff ;  /* 0xffffffff00037802 */ /* 0x000fe40000000f00 */
[----:B------:R-:W-:-:S03]  /*3ae0*/  MOV R4, 0x3b10 ;  /* 0x00003b1000047802 */ /* 0x000fc60000000f00 */
[----:B------:R2:W-:Y:S04]  /*3af0*/  STS [UR6+0x190], R3 ;  /* 0x00019003ff007988 */ /* 0x0005e80008000806 */
[----:B-12--5:R-:W-:Y:S05]  /*3b00*/  CALL.REL.NOINC `($__internal_1_$__cuda_sm10x_tcgen05_guardrail_trap_phase_invalid_during_alloc) ;  /* 0x0000005800d87944 */ /* 0x026fea0003c00000 */
.L_x_70:
[----:B------:R-:W-:Y:S05]  /*3b10*/  WARPSYNC.ALL ;  /* 0x0000000000007948 */ /* 0x000fea0003800000 */
[----:B------:R-:W4:Y:S01]  /*3b20*/  S2UR UR4, SR_CgaCtaId ;  /* 0x00000000000479c3 */ /* 0x000f220000008800 */
[----:B------:R-:W-:Y:S01]  /*3b30*/  UMOV UR26, 0x400 ;  /* 0x00000400001a7882 */ /* 0x000fe20000000000 */
[----:B------:R-:W-:-:S06]  /*3b40*/  NOP ;  /* 0x0000000000007918 */ /* 0x000fcc0000000000 */
[----:B------:R-:W-:Y:S06]  /*3b50*/  BAR.ARV 0x6, 0xa0 ;  /* 0x0182800000007b1d */ /* 0x000fec0000002000 */
[----:B------:R-:W1:Y:S01]  /*3b60*/  LDCU UR6, c[0x0][0x38c] ;  /* 0x00007180ff0677ac */ /* 0x000e620008000800 */
[----:B------:R-:W-:Y:S01]  /*3b70*/  LOP3.LUT R0, R0, 0xffff, RZ, 0xc0, !PT ;  /* 0x0000ffff00007812 */ /* 0x000fe200078ec0ff */
[----:B--2---:R-:W-:Y:S01]  /*3b80*/  IMAD.MOV.U32 R9, RZ, RZ, 0x1 ;  /* 0x00000001ff097424 */ /* 0x004fe200078e00ff */
[----:B------:R-:W-:Y:S01]  /*3b90*/  LOP3.LUT R2, R2, 0xffff, RZ, 0xc0, !PT ;  /* 0x0000ffff02027812 */ /* 0x000fe200078ec0ff */
[----:B------:R-:W-:Y:S01]  /*3ba0*/  IMAD.MOV.U32 R8, RZ, RZ, RZ ;  /* 0x000000ffff087224 */ /* 0x000fe200078e00ff */
[----:B------:R-:W-:Y:S01]  /*3bb0*/  R2UR UR42, R0 ;  /* 0x00000000002a72ca */ /* 0x000fe200000e0000 */
[----:B------:R-:W-:Y:S01]  /*3bc0*/  UMOV UR32, URZ ;  /* 0x000000ff00207c82 */ /* 0x000fe20008000000 */
[----:B------:R-:W-:Y:S01]  /*3bd0*/  R2UR UR28, R2 ;  /* 0x00000000021c72ca */ /* 0x000fe200000e0000 */
[----:B------:R-:W-:Y:S01]  /*3be0*/  UMOV UR23, URZ ;  /* 0x000000ff00177c82 */ /* 0x000fe20008000000 */
[----:B------:R-:W-:Y:S01]  /*3bf0*/  UMOV UR22, URZ ;  /* 0x000000ff00167c82 */ /* 0x000fe20008000000 */
[----:B----4-:R-:W-:-:S02]  /*3c00*/  ULEA UR26, UR4, UR26, 0x18 ;  /* 0x0000001a041a7291 */ /* 0x010fc4000f8ec0ff */
[----:B------:R-:W-:Y:S02]  /*3c10*/  UISETP.NE.AND UP3, UPT, UR46, URZ, UPT ;  /* 0x000000ff2e00728c */ /* 0x000fe4000bf65270 */
[----:B------:R-:W-:Y:S02]  /*3c20*/  UIADD3 UR5, UPT, UPT, UR26, 0x6400, URZ ;  /* 0x000064001a057890 */ /* 0x000fe4000fffe0ff */
[----:B------:R-:W-:Y:S02]  /*3c30*/  UIADD3 UR4, UPT, UPT, UR26, 0x2e400, URZ ;  /* 0x0002e4001a047890 */ /* 0x000fe4000fffe0ff */
[----:B-1----:R-:W-:Y:S01]  /*3c40*/  UIADD3 UR6, UPT, UPT, UR6, 0x3f, URZ ;  /* 0x0000003f06067890 */ /* 0x002fe2000fffe0ff */
[----:B---3--:R-:W1:Y:S01]  /*3c50*/  LDS R3, [UR26+0x190] ;  /* 0x0001901aff037984 */ /* 0x008e620008000800 */
[----:B------:R-:W-:Y:S02]  /*3c60*/  USHF.R.U32.HI UR5, URZ, 0x4, UR5 ;  /* 0x00000004ff057899 */ /* 0x000fe40008011605 */
[----:B------:R-:W-:-:S02]  /*3c70*/  USHF.R.S32.HI UR33, URZ, 0x1f, UR6 ;  /* 0x0000001fff217899 */ /* 0x000fc40008011406 */
[----:B------:R-:W-:Y:S02]  /*3c80*/  USHF.R.U32.HI UR4, URZ, 0x4, UR4 ;  /* 0x00000004ff047899 */ /* 0x000fe40008011604 */
[----:B------:R-:W-:Y:S02]  /*3c90*/  ULEA.HI UR33, UR33, UR6, URZ, 0x6 ;  /* 0x0000000621217291 */ /* 0x000fe4000f8f30ff */
[----:B------:R-:W-:Y:S02]  /*3ca0*/  ULOP3.LUT UR5, UR5, 0x3fff, URZ, 0xc0, !UPT ;  /* 0x00003fff05057892 */ /* 0x000fe4000f8ec0ff */
[----:B------:R-:W-:Y:S02]  /*3cb0*/  USHF.R.S32.HI UR33, URZ, 0x6, UR33 ;  /* 0x00000006ff217899 */ /* 0x000fe40008011421 */
[----:B------:R-:W-:Y:S02]  /*3cc0*/  ULOP3.LUT UR30, UR4, 0x3fff, URZ, 0xc0, !UPT ;  /* 0x00003fff041e7892 */ /* 0x000fe4000f8ec0ff */
[----:B------:R-:W-:Y:S01]  /*3cd0*/  UISETP.LT.AND UP0, UPT, UR33, 0x1, UPT ;  /* 0x000000012100788c */ /* 0x000fe2000bf01270 */
[----:B------:R-:W-:Y:S01]  /*3ce0*/  UMOV UR40, 0x0 ;  /* 0x0000000000287882 */ /* 0x000fe20000000000 */
[----:B------:R-:W-:Y:S01]  /*3cf0*/  UMOV UR41, 0x10100010 ;  /* 0x1010001000297882 */ /* 0x000fe20000000000 */
[----:B------:R-:W-:-:S02]  /*3d00*/  ULOP3.LUT UR29, UR5, 0x10000, URZ, 0xfc, !UPT ;  /* 0x00010000051d7892 */ /* 0x000fc4000f8efcff */
[----:B------:R-:W-:Y:S02]  /*3d10*/  ULOP3.LUT UR30, UR30, 0x10000, URZ, 0xfc, !UPT ;  /* 0x000100001e1e7892 */ /* 0x000fe4000f8efcff */
[----:B------:R-:W-:Y:S01]  /*3d20*/  USEL UR43, UR33, 0x1, !UP0 ;  /* 0x00000001212b7887 */ /* 0x000fe2000c000000 */
[----:B------:R-:W-:Y:S01]  /*3d30*/  UMOV UR38, 0x0 ;  /* 0x0000000000267882 */ /* 0x000fe20000000000 */
[----:B------:R-:W-:Y:S01]  /*3d40*/  UMOV UR39, 0x10100010 ;  /* 0x1010001000277882 */ /* 0x000fe20000000000 */
[----:B------:R-:W-:Y:S01]  /*3d50*/  UMOV UR36, 0x0 ;  /* 0x0000000000247882 */ /* 0x000fe20000000000 */
[----:B------:R-:W-:Y:S01]  /*3d60*/  UMOV UR37, 0x10100010 ;  /* 0x1010001000257882 */ /* 0x000fe20000000000 */
[----:B------:R-:W-:Y:S01]  /*3d70*/  UMOV UR34, 0x0 ;  /* 0x0000000000227882 */ /* 0x000fe20000000000 */
[----:B------:R-:W-:Y:S01]  /*3d80*/  UMOV UR35, 0x10100010 ;  /* 0x1010001000237882 */ /* 0x000fe20000000000 */
[----:B-1----:R-:W-:Y:S02]  /*3d90*/  R2UR UR44, R3 ;  /* 0x00000000032c72ca */ /* 0x002fe400000e0000 */
[----:B------:R-:W-:-:S13]  /*3da0*/  CS2R R2, SRZ ;  /* 0x0000000000027805 */ /* 0x000fda000001ff00 */
.L_x_81:
[C---:B------:R-:W-:Y:S02]  /*3db0*/  LEA R0, R8.reuse, UR26, 0x3 ;  /* 0x0000001a08007c11 */ /* 0x040fe4000f8e18ff */
[----:B------:R-:W-:Y:S02]  /*3dc0*/  SHF.L.U32 R5, R3, 0x1f, RZ ;  /* 0x0000001f03057819 */ /* 0x000fe400000006ff */
[----:B------:R-:W-:Y:S02]  /*3dd0*/  LEA R4, R8, UR26, 0x4 ;  /* 0x0000001a08047c11 */ /* 0x000fe4000f8e20ff */
[----:B------:R-:W1:Y:S02]  /*3de0*/  SYNCS.PHASECHK.TRANS64.TRYWAIT P0, [R0+URZ+0xe0], R5 ;  /* 0x0000e005000075a7 */ /* 0x000e6400080011ff */
[----:B-1-3--:R-:W-:Y:S05]  /*3df0*/  @!P0 BRA `(.L_x_74) ;  /* 0x0000005000908947 */ /* 0x00afea0003800000 */
.L_x_170:
[----:B-1----:R-:W1:Y:S01]  /*3e00*/  LDS.128 R4, [R4+0x170] ;  /* 0x0001700004047984 */ /* 0x002e620000000c00 */
[----:B------:R-:W-:Y:S02]  /*3e10*/  VIADD R0, R0, 0xf0 ;  /* 0x000000f000007836 */ /* 0x000fe40000000000 */
[----:B------:R-:W-:Y:S01]  /*3e20*/  VIADD R8, R8, 0x1 ;  /* 0x0000000108087836 */ /* 0x000fe20000000000 */
[----:B------:R-:W-:Y:S01]  /*3e30*/  @!PT LDS RZ, [RZ] ;  /* 0x00000000fffff984 */ /* 0x000fe20000000800 */
[----:B------:R-:W-:Y:S01]  /*3e40*/  @!PT LDS RZ, [RZ] ;  /* 0x00000000fffff984 */ /* 0x000fe20000000800 */
[----:B------:R-:W-:Y:S01]  /*3e50*/  @!PT LDS RZ, [RZ] ;  /* 0x00000000fffff984 */ /* 0x000fe20000000800 */
[----:B------:R-:W-:Y:S01]  /*3e60*/  @!PT LDS RZ, [RZ] ;  /* 0x00000000fffff984 */ /* 0x000fe20000000800 */
[----:B------:R2:W-:Y:S06]  /*3e70*/  MEMBAR.ALL.CTA ;  /* 0x0000000000007992 */ /* 0x0005ec0000008000 */
[----:B--2---:R-:W2:Y:S01]  /*3e80*/  FENCE.VIEW.ASYNC.S ;  /* 0x00000000000073c6 */ /* 0x004ea20000000000 */
[----:B------:R-:W-:-:S04]  /*3e90*/  PRMT R0, RZ, 0x654, R0 ;  /* 0x00000654ff007816 */ /* 0x000fc80000000000 */
[----:B--2---:R2:W-:Y:S01]  /*3ea0*/  SYNCS.ARRIVE.TRANS64.RED.A1T0 RZ, [R0+URZ], RZ ;  /* 0x000000ff00ff79a7 */ /* 0x0045e200081004ff */
[----:B-1----:R-:W-:Y:S01]  /*3eb0*/  LOP3.LUT P1, RZ, R6, 0x1, RZ, 0xc0, !PT ;  /* 0x0000000106ff7812 */ /* 0x002fe2000782c0ff */
[----:B--2---:R-:W-:-:S12]  /*3ec0*/  BRA.U UP3, `(.L_x_75) ;  /* 0x0000000503087547 */ /* 0x004fd8000b800000 */
[----:B------:R-:W1:Y:S01]  /*3ed0*/  LDCU UR4, c[0x0][0x38c] ;  /* 0x00007180ff0477ac */ /* 0x000e620008000800 */
[----:B------:R-:W-:Y:S02]  /*3ee0*/  PLOP3.LUT P2, PT, PT, PT, PT, 0x80, 0x8 ;  /* 0x000000000008781c */ /* 0x000fe40003f4f070 */
[----:B------:R-:W-:Y:S01]  /*3ef0*/  SHF.L.U32 R5, R9, 0x1f, RZ ;  /* 0x0000001f09057819 */ /* 0x000fe200000006ff */
[----:B------:R-:W-:Y:S02]  /*3f00*/  ULEA UR31, UR32, UR26, 0x3 ;  /* 0x0000001a201f7291 */ /* 0x000fe4000f8e18ff */
[----:B------:R-:W-:Y:S02]  /*3f10*/  ULEA UR11, UR32, UR44, 0x6 ;  /* 0x0000002c200b7291 */ /* 0x000fe4000f8e30ff */
[----:B-1----:R-:W-:-:S06]  /*3f20*/  UISETP.GE.AND UP0, UPT, UR4, 0x1, UPT ;  /* 0x000000010400788c */ /* 0x002fcc000bf06270 */
[----:B------:R-:W-:-:S05]  /*3f30*/  PLOP3.LUT P0, PT, PT, PT, UP0, 0x80, 0x8 ;  /* 0x000000000008781c */ /* 0x000fca0003f0f008 */
[----:B------:R-:W-:-:S08]  /*3f40*/  @UP0 ULEA UR4, UR23, UR26, 0x3 ;  /* 0x0000001a17040291 */ /* 0x000fd0000f8e18ff */
[----:B------:R-:W-:-:S04]  /*3f50*/  @P0 SHF.L.U32 R0, R2, 0x1f, RZ ;  /* 0x0000001f02000819 */ /* 0x000fc800000006ff */
[----:B------:R1:W2:Y:S01]  /*3f60*/  @P0 SYNCS.PHASECHK.TRANS64.TRYWAIT P2, [UR4], R0 ;  /* 0x00000000ff0005a7 */ /* 0x0002a20008041104 */
[----:B------:R-:W3:Y:S02]  /*3f70*/  SYNCS.PHASECHK.TRANS64.TRYWAIT P0, [UR31+0x120], R5 ;  /* 0x00012005ff0075a7 */ /* 0x000ee4000800111f */
[----:B-123--:R-:W-:Y:S05]  /*3f80*/  @!P0 BRA `(.L_x_76) ;  /* 0x0000005000408947 */ /* 0x00efea0003800000 */
.L_x_172:
[----:B------:R-:W-:Y:S01]  /*3f90*/  UMOV UR27, UR22 ;  /* 0x00000016001b7c82 */ /* 0x000fe20008000000 */
[----:B------:R-:W-:Y:S05]  /*3fa0*/  BRA.U !UP0, `(.L_x_77) ;  /* 0x0000000108c07547 */ /* 0x000fea000b800000 */
[----:B------:R-:W-:Y:S02]  /*3fb0*/  UIADD3 UR27, UPT, UPT, UR43, UR22, URZ ;  /* 0x000000162b1b7290 */ /* 0x000fe4000fffe0ff */
[----:B------:R-:W-:Y:S01]  /*3fc0*/  UPLOP3.LUT UP2, UPT, UPT, UPT, UPT, 0x40, 0x4 ;  /* 0x000000000004789c */ /* 0x000fe20003f4e870 */
[----:B------:R-:W-:Y:S01]  /*3fd0*/  UMOV UR24, UR33 ;  /* 0x0000002100187c82 */ /* 0x000fe20008000000 */
[----:B------:R-:W-:-:S09]  /*3fe0*/  UMOV UR10, UR23 ;  /* 0x00000017000a7c82 */ /* 0x000fd20008000000 */
.L_x_80:
[----:B--2---:R-:W-:Y:S01]  /*3ff0*/  ULEA UR5, UR10, UR26, 0x3 ;  /* 0x0000001a0a057291 */ /* 0x004fe2000f8e18ff */
[----:B---3--:R-:W-:Y:S11]  /*4000*/  @P2 BRA `(.L_x_78) ;  /* 0x00000000000c2947 */ /* 0x008ff60003800000 */
[----:B-1----:R-:W-:Y:S04]  /*4010*/  SHF.L.U32 R5, R2, 0x1f, RZ ;  /* 0x0000001f02057819 */ /* 0x002fe800000006ff */
[----:B------:R-:W1:Y:S02]  /*4020*/  SYNCS.PHASECHK.TRANS64.TRYWAIT P0, [UR5], R5 ;  /* 0x00000005ff0075a7 */ /* 0x000e640008001105 */
[----:B-1----:R-:W-:Y:S05]  /*4030*/  @!P0 BRA `(.L_x_79) ;  /* 0x00000050002c8947 */ /* 0x002fea0003800000 */
.L_x_78:
[----:B------:R-:W-:Y:S01]  /*4040*/  UISETP.NE.AND UP0, UPT, UR24, 0x1, UPT ;  /* 0x000000011800788c */ /* 0x000fe2000bf05270 */
[----:B------:R-:W-:Y:S01]  /*4050*/  PLOP3.LUT P2, PT, PT, PT, PT, 0x80, 0x8 ;  /* 0x000000000008781c */ /* 0x000fe20003f4f070 */
[----:B------:R-:W-:Y:S02]  /*4060*/  UIADD3 UR4, UPT, UPT, UR10, 0x1, URZ ;  /* 0x000000010a047890 */ /* 0x000fe4000fffe0ff */
[----:B------:R-:W-:Y:S02]  /*4070*/  UIADD3 UR25, UPT, UPT, UR5, 0x50, URZ ;  /* 0x0000005005197890 */ /* 0x000fe4000fffe0ff */
[----:B------:R-:W-:Y:S01]  /*4080*/  UISETP.NE.AND UP1, UPT, UR4, 0xa, UPT ;  /* 0x0000000a0400788c */ /* 0x000fe2000bf25270 */
[----:B------:R-:W-:Y:S01]  /*4090*/  PLOP3.LUT P0, PT, PT, PT, UP0, 0x80, 0x8 ;  /* 0x000000000008781c */ /* 0x000fe20003f0f008 */
[----:B------:R-:W-:Y:S02]  /*40a0*/  UIADD3 UR22, UPT, UPT, UR22, 0x1, URZ ;  /* 0x0000000116167890 */ /* 0x000fe4000fffe0ff */
[----:B------:R-:W-:Y:S02]  /*40b0*/  USEL UR6, URZ, 0x1, UP1 ;  /* 0x00000001ff067887 */ /* 0x000fe40008800000 */
[----:B------:R-:W-:Y:S02]  /*40c0*/  USEL UR23, UR4, URZ, UP1 ;  /* 0x000000ff04177287 */ /* 0x000fe40008800000 */
[----:B------:R-:W-:Y:S02]  /*40d0*/  UIADD3 UR24, UPT, UPT, UR24, -0x1, URZ ;  /* 0xffffffff18187890 */ /* 0x000fe4000fffe0ff */
[----:B------:R-:W-:Y:S01]  /*40e0*/  @UP0 ULEA UR4, UR23, UR26, 0x3 ;  /* 0x0000001a17040291 */ /* 0x000fe2000f8e18ff */
[----:B------:R-:W-:Y:S01]  /*40f0*/  LOP3.LUT R2, R2, UR6, RZ, 0x3c, !PT ;  /* 0x0000000602027c12 */ /* 0x000fe2000f8e3cff */
[----:B------:R-:W-:Y:S02]  /*4100*/  ULEA UR6, UR10, UR30, 0x8 ;  /* 0x0000001e0a067291 */ /* 0x000fe4000f8e40ff */
[----:B------:R-:W-:Y:S01]  /*4110*/  UISETP.NE.AND UP0, UPT, UR22, UR27, UPT ;  /* 0x0000001b1600728c */ /* 0x000fe2000bf05270 */
[----:B-1----:R-:W-:Y:S01]  /*4120*/  @P0 SHF.L.U32 R0, R2, 0x1f, RZ ;  /* 0x0000001f02000819 */ /* 0x002fe200000006ff */
[----:B------:R-:W-:Y:S02]  /*4130*/  UIADD3 UR20, UPT, UPT, UR6, 0x2, URZ ;  /* 0x0000000206147890 */ /* 0x000fe4000fffe0ff */
[----:B------:R-:W-:Y:S01]  /*4140*/  UIADD3 UR16, UPT, UPT, UR6, 0x4, URZ ;  /* 0x0000000406107890 */ /* 0x000fe2000fffe0ff */
[----:B------:R2:W3:Y:S01]  /*4150*/  @P0 SYNCS.PHASECHK.TRANS64.TRYWAIT P2, [UR4], R0 ;  /* 0x00000000ff0005a7 */ /* 0x0004e20008041104 */
[----:B------:R-:W-:Y:S02]  /*4160*/  ULEA UR4, UR10, UR29, 0xa ;  /* 0x0000001d0a047291 */ /* 0x000fe4000f8e50ff */
[----:B------:R-:W-:Y:S02]  /*4170*/  UIADD3 UR12, UPT, UPT, UR6, 0x6, URZ ;  /* 0x00000006060c7890 */ /* 0x000fe4000fffe0ff */
[----:B------:R-:W-:Y:S02]  /*4180*/  UIADD3 UR18, UPT, UPT, UR4, 0x2, URZ ;  /* 0x0000000204127890 */ /* 0x000fe4000fffe0ff */
[----:B------:R-:W-:Y:S02]  /*4190*/  UIADD3 UR14, UPT, UPT, UR4, 0x4, URZ ;  /* 0x00000004040e7890 */ /* 0x000fe4000fffe0ff */
[----:B------:R-:W-:Y:S01]  /*41a0*/  UIADD3 UR8, UPT, UPT, UR4, 0x6, URZ ;  /* 0x0000000604087890 */ /* 0x000fe2000fffe0ff */
[----:B------:R-:W-:Y:S01]  /*41b0*/  UMOV UR7, 0x40004040 ;  /* 0x4000404000077882 */ /* 0x000fe20000000000 */
[----:B------:R-:W-:Y:S01]  /*41c0*/  UMOV UR5, 0x40004040 ;  /* 0x4000404000057882 */ /* 0x000fe20000000000 */
[----:B------:R-:W-:Y:S01]  /*41d0*/  UMOV UR21, 0x40004040 ;  /* 0x4000404000157882 */ /* 0x000fe20000000000 */
[----:B------:R2:W-:Y:S01]  /*41e0*/  UTCHMMA.2CTA gdesc[UR4], gdesc[UR6], tmem[UR11], tmem[UR40], idesc[UR41], UP2 ;  /* 0x00ff2806040075ea */ /* 0x0005e2000920000b */
[----:B------:R-:W-:Y:S01]  /*41f0*/  UPLOP3.LUT UP2, UPT, UPT, UPT, UPT, 0x80, 0x8 ;  /* 0x000000000008789c */ /* 0x000fe20003f4f070 */
[----:B------:R-:W-:Y:S01]  /*4200*/  UMOV UR19, 0x40004040 ;  /* 0x4000404000137882 */ /* 0x000fe20000000000 */
[----:B------:R-:W-:Y:S01]  /*4210*/  UMOV UR17, 0x40004040 ;  /* 0x4000404000117882 */ /* 0x000fe20000000000 */
[----:B------:R2:W-:Y:S01]  /*4220*/  UTCHMMA.2CTA gdesc[UR18], gdesc[UR20], tmem[UR11], tmem[UR38], idesc[UR39], UPT ;  /* 0x00ff2614120075ea */ /* 0x0005e2000ba0000b */
[----:B------:R-:W-:Y:S01]  /*4230*/  UMOV UR15, 0x40004040 ;  /* 0x40004040000f7882 */ /* 0x000fe20000000000 */
[----:B------:R-:W-:Y:S01]  /*4240*/  UMOV UR13, 0x40004040 ;  /* 0x40004040000d7882 */ /* 0x000fe20000000000 */
[----:B------:R-:W-:Y:S01]  /*4250*/  UMOV UR9, 0x40004040 ;  /* 0x4000404000097882 */ /* 0x000fe20000000000 */
[----:B------:R2:W-:Y:S01]  /*4260*/  UTCHMMA.2CTA gdesc[UR14], gdesc[UR16], tmem[UR11], tmem[UR36], idesc[UR37], UPT ;  /* 0x00ff24100e0075ea */ /* 0x0005e2000ba0000b */
[----:B------:R2:W-:Y:S01]  /*4270*/  UTCHMMA.2CTA gdesc[UR8], gdesc[UR12], tmem[UR11], tmem[UR34], idesc[UR35], UPT ;  /* 0x00ff220c080075ea */ /* 0x0005e2000ba0000b */
[----:B------:R2:W-:Y:S01]  /*4280*/  UTCBAR.2CTA.MULTICAST [UR25], URZ, UR28 ;  /* 0x000000ff190073e9 */ /* 0x0005e2000820081c */
[----:B------:R-:W-:Y:S01]  /*4290*/  UMOV UR10, UR23 ;  /* 0x00000017000a7c82 */ /* 0x000fe20008000000 */
[----:B------:R-:W-:Y:S05]  /*42a0*/  BRA.U UP0, `(.L_x_80) ;  /* 0xfffffffd00507547 */ /* 0x000fea000b83ffff */
.L_x_77:
[----:B--2---:R-:W-:Y:S01]  /*42b0*/  UIADD3 UR4, UPT, UPT, UR31, 0x100, URZ ;  /* 0x000001001f047890 */ /* 0x004fe2000fffe0ff */
[----:B------:R-:W-:-:S08]  /*42c0*/  UMOV UR22, UR27 ;  /* 0x0000001b00167c82 */ /* 0x000fd00008000000 */
[----:B------:R2:W-:Y:S01]  /*42d0*/  UTCBAR.2CTA.MULTICAST [UR4], URZ, UR42 ;  /* 0x000000ff040073e9 */ /* 0x0005e2000820082a */
[----:B------:R-:W-:Y:S02]  /*42e0*/  NOP ;  /* 0x0000000000007918 */ /* 0x000fe40000000000 */
.L_x_75:
[----:B--2---:R-:W-:Y:S01]  /*42f0*/  UIADD3 UR4, UPT, UPT, UR32, 0x1, URZ ;  /* 0x0000000120047890 */ /* 0x004fe2000fffe0ff */
[----:B------:R-:W-:-:S03]  /*4300*/  ISETP.NE.AND P0, PT, R8, 0x2, PT ;  /* 0x000000020800780c */ /* 0x000fc60003f05270 */
[----:B------:R-:W-:Y:S01]  /*4310*/  UISETP.NE.AND UP0, UPT, UR4, 0x4, UPT ;  /* 0x000000040400788c */ /* 0x000fe2000bf05270 */
[----:B-1----:R-:W-:Y:S02]  /*4320*/  SEL R0, RZ, 0x1, P0 ;  /* 0x00000001ff007807 */ /* 0x002fe40000000000 */
[----:B------:R-:W-:Y:S01]  /*4330*/  SEL R8, R8, RZ, P0 ;  /* 0x000000ff08087207 */ /* 0x000fe20000000000 */
[----:B------:R-:W-:Y:S01]  /*4340*/  USEL UR5, URZ, 0x1, UP0 ;  /* 0x00000001ff057887 */ /* 0x000fe20008000000 */
[----:B------:R-:W-:Y:S01]  /*4350*/  LOP3.LUT R3, R3, R0, RZ, 0x3c, !PT ;  /* 0x0000000003037212 */ /* 0x000fe200078e3cff */
[----:B------:R-:W-:-:S04]  /*4360*/  USEL UR32, UR4, URZ, UP0 ;  /* 0x000000ff04207287 */ /* 0x000fc80008000000 */
[----:B------:R-:W-:Y:S01]  /*4370*/  LOP3.LUT R9, R9, UR5, RZ, 0x3c, !PT ;  /* 0x0000000509097c12 */ /* 0x000fe2000f8e3cff */
[----:B------:R-:W-:Y:S07]  /*4380*/  @P1 BRA `(.L_x_81) ;  /* 0xfffffff800881947 */ /* 0x000fee000383ffff */
[----:B------:R-:W1:Y:S01]  /*4390*/  S2UR UR8, SR_CgaCtaId ;  /* 0x00000000000879c3 */ /* 0x000e620000008800 */
[----:B------:R-:W-:Y:S01]  /*43a0*/  ELECT P0, URZ, PT ;  /* 0x0000000000ff782f */ /* 0x000fe20003800000 */
[----:B------:R-:W-:Y:S01]  /*43b0*/  HFMA2 R0, -RZ, RZ, 0, 5.9604644775390625e-08 ;  /* 0x00000001ff007431 */ /* 0x000fe200000001ff */
[----:B------:R-:W-:-:S05]  /*43c0*/  UMOV UR4, 0x40 ;  /* 0x0000004000047882 */ /* 0x000fca0000000000 */
[----:B------:R-:W-:Y:S01]  /*43d0*/  UVIRTCOUNT.DEALLOC.SMPOOL 0x80 ;  /* 0x000000800000784c */ /* 0x000fe20000000000 */
[----:B------:R-:W-:Y:S02]  /*43e0*/  UISETP.NE.AND UP1, UPT, UR46, URZ, UPT ;  /* 0x000000ff2e00728c */ /* 0x000fe4000bf25270 */
[----:B-1----:R-:W-:-:S09]  /*43f0*/  ULEA UR8, UR8, UR4, 0x18 ;  /* 0x0000000408087291 */ /* 0x002fd2000f8ec0ff */
[----:B------:R1:W-:Y:S01]  /*4400*/  @P0 STS.U8 [UR8+0x1c], R0 ;  /* 0x00001c00ff000988 */ /* 0x0003e20008000008 */
[----:B------:R-:W-:Y:S05]  /*4410*/  BRA.U UP1, `(.L_x_82) ;  /* 0x0000000101a07547 */ /* 0x000fea000b800000 */
[----:B------:R-:W-:Y:S01]  /*4420*/  UIADD3 UR7, UPT, UPT, UR26, 0x120, URZ ;  /* 0x000001201a077890 */ /* 0x000fe2000fffe0ff */
[----:B------:R-:W-:-:S03]  /*4430*/  SHF.L.U32 R3, R9, 0x1f, RZ ;  /* 0x0000001f09037819 */ /* 0x000fc600000006ff */
[----:B------:R-:W-:-:S09]  /*4440*/  ULEA UR4, UR32, UR7, 0x3 ;  /* 0x0000000720047291 */ /* 0x000fd2000f8e18ff */
[----:B------:R-:W2:Y:S02]  /*4450*/  SYNCS.PHASECHK.TRANS64.TRYWAIT P0, [UR4], R3 ;  /* 0x00000003ff0075a7 */ /* 0x000ea40008001104 */
[----:B--2---:R-:W-:Y:S05]  /*4460*/  @!P0 BRA `(.L_x_83) ;  /* 0x0000004c00388947 */ /* 0x004fea0003800000 */
.L_x_175:
        /* <DEDUP_REMOVED lines=9> */
.L_x_177:
        /* <DEDUP_REMOVED lines=9> */
.L_x_179:
[----:B------:R-:W-:-:S04]  /*4590*/  UIADD3 UR4, UPT, UPT, UR4, 0x1, URZ ;  /* 0x0000000104047890 */ /* 0x000fc8000fffe0ff */
[----:B------:R-:W-:-:S04]  /*45a0*/  UISETP.NE.AND UP0, UPT, UR4, 0x4, UPT ;  /* 0x000000040400788c */ /* 0x000fc8000bf05270 */
[----:B------:R-:W-:Y:S02]  /*45b0*/  USEL UR5, URZ, 0x1, UP0 ;  /* 0x00000001ff057887 */ /* 0x000fe40008000000 */
[----:B------:R-:W-:-:S04]  /*45c0*/  USEL UR4, UR4, URZ, UP0 ;  /* 0x000000ff04047287 */ /* 0x000fc80008000000 */
[----:B------:R-:W-:Y:S01]  /*45d0*/  ULEA UR4, UR4, UR7, 0x3 ;  /* 0x0000000704047291 */ /* 0x000fe2000f8e18ff */
[----:B-1----:R-:W-:-:S04]  /*45e0*/  LOP3.LUT R3, R2, UR5, RZ, 0x3c, !PT ;  /* 0x0000000502037c12 */ /* 0x002fc8000f8e3cff */
[----:B------:R-:W-:Y:S01]  /*45f0*/  SHF.L.U32 R3, R3, 0x1f, RZ ;  /* 0x0000001f03037819 */ /* 0x000fe200000006ff */
[----:B------:R-:W-:-:S04]  /*4600*/  IMAD.U32 R0, RZ, RZ, UR4 ;  /* 0x00000004ff007e24 */ /* 0x000fc8000f8e00ff */
[----:B------:R1:W2:Y:S03]  /*4610*/  SYNCS.PHASECHK.TRANS64.TRYWAIT P0, [R0+URZ], R3 ;  /* 0x00000003000075a7 */ /* 0x0002a600080011ff */
[----:B--2---:R-:W-:Y:S05]  /*4620*/  @!P0 NANOSLEEP.SYNCS 0x989680 ;  /* 0x009896800000895d */ /* 0x004fea0003900000 */
[----:B------:R-:W2:Y:S02]  /*4630*/  @!P0 SYNCS.PHASECHK.TRANS64 P0, [R0+URZ], R3 ;  /* 0x00000003000085a7 */ /* 0x000ea400080010ff */
[----:B--2---:R-:W-:Y:S05]  /*4640*/  @P0 BRA `(.L_x_86) ;  /* 0x0000000000200947 */ /* 0x004fea0003800000 */
.L_x_87:
[----:B--2---:R2:W4:Y:S02]  /*4650*/  SYNCS.PHASECHK.TRANS64.TRYWAIT P0, [R0+URZ], R3 ;  /* 0x00000003000075a7 */ /* 0x00452400080011ff */
[----:B----4-:R-:W-:Y:S05]  /*4660*/  @!P0 NANOSLEEP.SYNCS 0x989680 ;  /* 0x009896800000895d */ /* 0x010fea0003900000 */
[----:B------:R-:W4:Y:S02]  /*4670*/  @!P0 SYNCS.PHASECHK.TRANS64 P0, [R0+URZ], R3 ;  /* 0x00000003000085a7 */ /* 0x000f2400080010ff */
[----:B----4-:R-:W-:Y:S05]  /*4680*/  @!P0 BRA `(.L_x_87) ;  /* 0xfffffffc00f08947 */ /* 0x010fea000383ffff */
[----:B------:R-:W-:Y:S05]  /*4690*/  BRA `(.L_x_86) ;  /* 0x00000000000c7947 */ /* 0x000fea0003800000 */
.L_x_82:
[----:B------:R-:W-:-:S04]  /*46a0*/  UIADD3 UR4, UPT, UPT, UR26, 0x160, URZ ;  /* 0x000001601a047890 */ /* 0x000fc8000fffe0ff */
[----:B------:R-:W-:-:S09]  /*46b0*/  UPRMT UR4, UR45, 0x654, UR4 ;  /* 0x000006542d047896 */ /* 0x000fd20008000004 */
[----:B------:R-:W-:Y:S03]  /*46c0*/  SYNCS.ARRIVE.TRANS64.RED.A1T0 RZ, [UR4], RZ ;  /* 0x000000ffffff79a7 */ /* 0x000fe60008100404 */
.L_x_86:
[----:B-12---:R-:W-:Y:S01]  /*46d0*/  SHF.L.U32 R3, RZ, 0x1f, RZ ;  /* 0x0000001fff037819 */ /* 0x006fe200000006ff */
[----:B------:R-:W-:Y:S01]  /*46e0*/  UIADD3 UR4, UPT, UPT, UR26, 0x160, URZ ;  /* 0x000001601a047890 */ /* 0x000fe2000fffe0ff */
[----:B------:R-:W-:Y:S02]  /*46f0*/  PLOP3.LUT P0, PT, PT, PT, UP1, 0x80, 0x8 ;  /* 0x000000000008781c */ /* 0x000fe40003f0f018 */
[----:B------:R-:W1:Y:S02]  /*4700*/  SYNCS.PHASECHK.TRANS64.TRYWAIT P1, [UR26+0x160], R3 ;  /* 0x00016003ff0075a7 */ /* 0x000e64000802111a */
[----:B-1----:R-:W-:Y:S09]  /*4710*/  @!P1 BRA `(.L_x_88) ;  /* 0x0000004800d49947 */ /* 0x002ff20003800000 */
.L_x_181:
[----:B------:R-:W-:Y:S01]  /*4720*/  @!UP1 UPRMT UR4, UR45, 0x654, UR4 ;  /* 0x000006542d049896 */ /* 0x000fe20008000004 */
[----:B------:R-:W-:Y:S01]  /*4730*/  UMOV UR5, 0xffff ;  /* 0x0000ffff00057882 */ /* 0x000fe20000000000 */
[----:B------:R-:W-:-:S07]  /*4740*/  UMOV UR6, 0x1 ;  /* 0x0000000100067882 */ /* 0x000fce0000000000 */
[----:B------:R-:W-:Y:S01]  /*4750*/  @!P0 SYNCS.ARRIVE.TRANS64.RED.A1T0 RZ, [UR4], RZ ;  /* 0x000000ffffff89a7 */ /* 0x000fe20008100404 */
[----:B------:R-:W-:Y:S01]  /*4760*/  NOP ;  /* 0x0000000000007918 */ /* 0x000fe20000000000 */
[----:B-1----:R-:W1:Y:S01]  /*4770*/  LDS R0, [UR8+0x14] ;  /* 0x00001408ff007984 */ /* 0x002e620008000800 */
[----:B------:R-:W-:-:S04]  /*4780*/  ULOP3.LUT UR4, UR44, 0xffff, URZ, 0xc0, !UPT ;  /* 0x0000ffff2c047892 */ /* 0x000fc8000f8ec0ff */
[----:B------:R-:W-:-:S04]  /*4790*/  USHF.R.U32.HI UR4, URZ, 0x5, UR4 ;  /* 0x00000005ff047899 */ /* 0x000fc80008011604 */
[----:B------:R-:W-:Y:S02]  /*47a0*/  USHF.L.U32 UR5, UR5, UR4, URZ ;  /* 0x0000000405057299 */ /* 0x000fe400080006ff */
[----:B------:R-:W-:-:S04]  /*47b0*/  USHF.L.U32 UR4, UR6, UR4, URZ ;  /* 0x0000000406047299 */ /* 0x000fc800080006ff */
[----:B-1----:R-:W-:-:S04]  /*47c0*/  LOP3.LUT R0, R0, UR5, RZ, 0xc0, !PT ;  /* 0x0000000500007c12 */ /* 0x002fc8000f8ec0ff */
[----:B------:R-:W-:-:S13]  /*47d0*/  ISETP.NE.AND P0, PT, R0, UR5, PT ;  /* 0x0000000500007c0c */ /* 0x000fda000bf05270 */
[----:B------:R-:W-:Y:S05]  /*47e0*/  @P0 BRA `(.L_x_89) ;  /* 0x0000000000580947 */ /* 0x000fea0003800000 */
[----:B------:R-:W1:Y:S02]  /*47f0*/  LDS R0, [UR8+0x18] ;  /* 0x00001808ff007984 */ /* 0x000e640008000800 */
[----:B-1----:R-:W-:-:S04]  /*4800*/  LOP3.LUT R0, R0, UR4, RZ, 0xc0, !PT ;  /* 0x0000000400007c12 */ /* 0x002fc8000f8ec0ff */
[----:B------:R-:W-:-:S13]  /*4810*/  ISETP.NE.AND P0, PT, R0, UR4, PT ;  /* 0x0000000400007c0c */ /* 0x000fda000bf05270 */
[----:B------:R-:W-:Y:S05]  /*4820*/  @P0 BRA `(.L_x_90) ;  /* 0x00000000003c0947 */ /* 0x000fea0003800000 */
[----:B------:R-:W1:Y:S01]  /*4830*/  S2R R2, SR_LANEID ;  /* 0x0000000000027919 */ /* 0x000e620000000000 */
[----:B------:R-:W-:Y:S01]  /*4840*/  ULOP3.LUT UR5, URZ, UR5, URZ, 0x33, !UPT ;  /* 0x00000005ff057292 */ /* 0x000fe2000f8e33ff */
[----:B------:R-:W-:Y:S01]  /*4850*/  LOP3.LUT R4, RZ, UR4, RZ, 0x33, !PT ;  /* 0x00000004ff047c12 */ /* 0x000fe2000f8e33ff */
[----:B------:R-:W-:Y:S02]  /*4860*/  VOTEU.ANY UR4, UPT, PT ;  /* 0x0000000000047886 */ /* 0x000fe400038e0100 */
[----:B------:R-:W-:Y:S01]  /*4870*/  UFLO.U32 UR4, UR4 ;  /* 0x00000004000472bd */ /* 0x000fe200080e0000 */
[----:B------:R-:W2:Y:S01]  /*4880*/  REDUX UR6, R4 ;  /* 0x00000000040673c4 */ /* 0x000ea20000000000 */
[----:B------:R-:W-:-:S06]  /*4890*/  IMAD.U32 R0, RZ, RZ, UR5 ;  /* 0x00000005ff007e24 */ /* 0x000fcc000f8e00ff */
[----:B------:R4:W-:Y:S01]  /*48a0*/  UTCATOMSWS.AND URZ, UR5 ;  /* 0x0000000500ff79e3 */ /* 0x0009e20008000000 */
[----:B------:R-:W3:Y:S01]  /*48b0*/  REDUX UR7, R0 ;  /* 0x00000000000773c4 */ /* 0x000ee20000000000 */
[----:B-1----:R-:W-:Y:S01]  /*48c0*/  ISETP.EQ.U32.AND P0, PT, R2, UR4, PT ;  /* 0x0000000402007c0c */ /* 0x002fe2000bf02070 */
[----:B--2---:R-:W-:Y:S01]  /*48d0*/  IMAD.U32 R2, RZ, RZ, UR6 ;  /* 0x00000006ff027e24 */ /* 0x004fe2000f8e00ff */
[----:B---3--:R-:W-:-:S11]  /*48e0*/  MOV R3, UR7 ;  /* 0x0000000700037c02 */ /* 0x008fd60008000f00 */
[----:B------:R4:W-:Y:S04]  /*48f0*/  @P0 ATOMS.AND RZ, [UR8+0x14], R3 ;  /* 0x00001403ffff098c */ /* 0x0009e8000a800008 */
[----:B------:R4:W-:Y:S01]  /*4900*/  @P0 ATOMS.AND RZ, [UR8+0x18], R2 ;  /* 0x00001802ffff098c */ /* 0x0009e2000a800008 */
[----:B------:R-:W-:Y:S05]  /*4910*/  BRA `(.L_x_91) ;  /* 0x0000000000147947 */ /* 0x000fea0003800000 */
.L_x_90:
[----:B------:R-:W-:Y:S02]  /*4920*/  MOV R2, 0x4940 ;  /* 0x0000494000027802 */ /* 0x000fe40000000f00 */
[----:B---3-5:R-:W-:Y:S05]  /*4930*/  CALL.REL.NOINC `($__internal_0_$__cuda_sm10x_tcgen05_guardrail_trap_col_being_dealloced_not_returned_by_alloc) ;  /* 0x0000004c00407944 */ /* 0x028fea0003c00000 */
[----:B------:R-:W-:Y:S05]  /*4940*/  BRA `(.L_x_91) ;  /* 0x0000000000087947 */ /* 0x000fea0003800000 */
.L_x_89:
[----:B------:R-:W-:Y:S02]  /*4950*/  MOV R2, 0x4970 ;  /* 0x0000497000027802 */ /* 0x000fe40000000f00 */
[----:B---3-5:R-:W-:Y:S05]  /*4960*/  CALL.REL.NOINC `($__internal_2_$__cuda_sm10x_tcgen05_guardrail_trap_unallocated_columns_being_dealloced) ;  /* 0x0000004c004c7944 */ /* 0x028fea0003c00000 */
.L_x_91:
[----:B------:R-:W-:Y:S01]  /*4970*/  NOP ;  /* 0x0000000000007918 */ /* 0x000fe20000000000 */
[----:B----4-:R-:W-:Y:S05]  /*4980*/  EXIT ;  /* 0x000000000000794d */ /* 0x010fea0003800000 */
.L_x_62:
[----:B------:R-:W-:-:S09]  /*4990*/  UISETP.NE.OR UP0, UPT, UR20, 0x3, !UP4 ;  /* 0x000000031400788c */ /* 0x000fd2000e705670 */
[----:B------:R-:W-:Y:S05]  /*49a0*/  BRA.U UP0, `(.L_x_92) ;  /* 0x00000011002c7547 */ /* 0x000fea000b800000 */
[----:B------:R-:W2:Y:S01]  /*49b0*/  LDCU.64 UR4, c[0x0][0x888] ;  /* 0x00011100ff0477ac */ /* 0x000ea20008000a00 */
[----:B------:R-:W3:Y:S01]  /*49c0*/  S2UR UR6, SR_CgaCtaId ;  /* 0x00000000000679c3 */ /* 0x000ee20000008800 */
[----:B------:R-:W-:Y:S02]  /*49d0*/  HFMA2 R9, -RZ, RZ, 0, 0 ;  /* 0x00000000ff097431 */ /* 0x000fe400000001ff */
[----:B------:R-:W-:Y:S01]  /*49e0*/  IMAD.MOV.U32 R11, RZ, RZ, 0x1 ;  /* 0x00000001ff0b7424 */ /* 0x000fe200078e00ff */
[----:B------:R-:W4:Y:S01]  /*49f0*/  LDCU UR30, c[0x0][0x370] ;  /* 0x00006e00ff1e77ac */ /* 0x000f220008000800 */
[----:B------:R-:W-:Y:S01]  /*4a00*/  IMAD.MOV.U32 R10, RZ, RZ, RZ ;  /* 0x000000ffff0a7224 */ /* 0x000fe200078e00ff */
[----:B------:R-:W-:Y:S01]  /*4a10*/  MOV R3, 0x2000 ;  /* 0x0000200000037802 */ /* 0x000fe20000000f00 */
[----:B------:R-:W1:Y:S01]  /*4a20*/  LDCU.128 UR44, c[0x0][0xb10] ;  /* 0x00016200ff2c77ac */ /* 0x000e620008000c00 */
[----:B------:R-:W4:Y:S01]  /*4a30*/  LDC.64 R12, c[0x0][0x348] ;  /* 0x0000d200ff0c7b82 */ /* 0x000f220000000a00 */
[----:B------:R-:W1:Y:S01]  /*4a40*/  LDCU UR27, c[0x0][0x374] ;  /* 0x00006e80ff1b77ac */ /* 0x000e620008000800 */
[----:B------:R-:W4:Y:S01]  /*4a50*/  LDCU.64 UR28, c[0x0][0x890] ;  /* 0x00011200ff1c77ac */ /* 0x000f220008000a00 */
[----:B--2---:R-:W-:Y:S01]  /*4a60*/  UISETP.NE.U32.AND UP0, UPT, UR4, URZ, UPT ;  /* 0x000000ff0400728c */ /* 0x004fe2000bf05070 */
[----:B------:R-:W2:Y:S01]  /*4a70*/  LDCU UR15, c[0x0][0xb0c] ;  /* 0x00016180ff0f77ac */ /* 0x000ea20008000800 */
[----:B------:R-:W2:Y:S01]  /*4a80*/  LDCU UR37, c[0x0][0xb20] ;  /* 0x00016400ff2577ac */ /* 0x000ea20008000800 */
[----:B------:R-:W2:Y:S01]  /*4a90*/  LDCU UR4, c[0x0][0xb30] ;  /* 0x00016600ff0477ac */ /* 0x000ea20008000800 */
[----:B------:R-:W-:Y:S01]  /*4aa0*/  UMOV UR24, 0x400 ;  /* 0x0000040000187882 */ /* 0x000fe20000000000 */
[----:B-1----:R-:W-:-:S02]  /*4ab0*/  UIMAD.WIDE.U32 UR8, UR27, UR47, URZ ;  /* 0x0000002f1b0872a5 */ /* 0x002fc4000f8e00ff */
[----:B---3--:R-:W-:Y:S02]  /*4ac0*/  ULEA UR24, UR6, UR24, 0x18 ;  /* 0x0000001806187291 */ /* 0x008fe4000f8ec0ff */
[----:B----4-:R-:W-:Y:S02]  /*4ad0*/  UIMAD.WIDE.U32 UR6, UR30, UR44, URZ ;  /* 0x0000002c1e0672a5 */ /* 0x010fe4000f8e00ff */
[----:B------:R-:W-:Y:S02]  /*4ae0*/  UISETP.NE.U32.AND UP6, UPT, UR28, URZ, UPT ;  /* 0x000000ff1c00728c */ /* 0x000fe4000bfc5070 */
[----:B------:R-:W-:Y:S02]  /*4af0*/  UISETP.NE.AND.EX UP5, UPT, UR5, URZ, UPT, UP0 ;  /* 0x000000ff0500728c */ /* 0x000fe4000bfa5300 */
[----:B------:R-:W-:Y:S01]  /*4b00*/  UISETP.NE.AND UP0, UPT, UR42, 0x1, UPT ;  /* 0x000000012a00788c */ /* 0x000fe2000bf05270 */
[----:B------:R-:W-:Y:S01]  /*4b10*/  UMOV UR6, UR7 ;  /* 0x0000000700067c82 */ /* 0x000fe20008000000 */
[----:B------:R-:W-:Y:S01]  /*4b20*/  UMOV UR31, UR9 ;  /* 0x00000009001f7c82 */ /* 0x000fe20008000000 */
[----:B--2---:R-:W-:Y:S01]  /*4b30*/  UISETP.NE.AND UP0, UPT, UR15, 0x1, UPT ;  /* 0x000000010f00788c */ /* 0x004fe2000bf05270 */
[----:B------:R-:W-:Y:S01]  /*4b40*/  UMOV UR25, URZ ;  /* 0x000000ff00197c82 */ /* 0x000fe20008000000 */
[----:B------:R-:W-:-:S02]  /*4b50*/  UPLOP3.LUT UP4, UPT, UPT, UPT, UPT, 0x40, 0x4 ;  /* 0x000000000004789c */ /* 0x000fc40003f8e870 */
[----:B------:R-:W-:Y:S01]  /*4b60*/  UISETP.GE.AND UP2, UPT, UR42, 0x1, UPT ;  /* 0x000000012a00788c */ /* 0x000fe2000bf46270 */
[----:B------:R-:W1:Y:S01]  /*4b70*/  LDCU.64 UR16, c[0x0][0xb28] ;  /* 0x00016500ff1077ac */ /* 0x000e620008000a00 */
[----:B------:R-:W-:Y:S02]  /*4b80*/  UISETP.NE.AND.EX UP6, UPT, UR29, URZ, UPT, UP6 ;  /* 0x000000ff1d00728c */ /* 0x000fe4000bfc5360 */
[----:B------:R-:W-:Y:S02]  /*4b90*/  USHF.R.U32.HI UR34, URZ, UR45, UR6 ;  /* 0x0000002dff227299 */ /* 0x000fe40008011606 */
[----:B------:R-:W-:Y:S02]  /*4ba0*/  USHF.R.U32.HI UR31, URZ, UR37, UR31 ;  /* 0x00000025ff1f7299 */ /* 0x000fe4000801161f */
[----:B------:R-:W-:Y:S02]  /*4bb0*/  UISETP.NE.AND UP0, UPT, UR46, 0x1, UPT ;  /* 0x000000012e00788c */ /* 0x000fe4000bf05270 */
[----:B------:R-:W-:-:S11]  /*4bc0*/  UISETP.NE.AND UP3, UPT, UR4, 0x1, UPT ;  /* 0x000000010400788c */ /* 0x000fd6000bf65270 */
.L_x_101:
[C---:B------:R-:W-:Y:S02]  /*4bd0*/  LEA R8, R10.reuse, UR24, 0x3 ;  /* 0x000000180a087c11 */ /* 0x040fe4000f8e18ff */
[----:B------:R-:W-:Y:S02]  /*4be0*/  SHF.L.U32 R5, R9, 0x1f, RZ ;  /* 0x0000001f09057819 */ /* 0x000fe400000006ff */
[----:B------:R-:W-:Y:S02]  /*4bf0*/  LEA R6, R10, UR24, 0x4 ;  /* 0x000000180a067c11 */ /* 0x000fe4000f8e20ff */
[----:B--2---:R-:W2:Y:S02]  /*4c00*/  SYNCS.PHASECHK.TRANS64.TRYWAIT P0, [R8+URZ+0xe0], R5 ;  /* 0x0000e005080075a7 */ /* 0x004ea400080011ff */
[----:B--2---:R-:W-:Y:S05]  /*4c10*/  @!P0 BRA `(.L_x_93) ;  /* 0x0000004400ac8947 */ /* 0x004fea0003800000 */
.L_x_182:
[----:B--2---:R-:W2:Y:S01]  /*4c20*/  LDS.128 R4, [R6+0x170] ;  /* 0x0001700006047984 */ /* 0x004ea20000000c00 */
[----:B------:R-:W-:Y:S01]  /*4c30*/  UISETP.GE.AND UP0, UPT, UR42, 0x1, UPT ;  /* 0x000000012a00788c */ /* 0x000fe2000bf06270 */
[----:B------:R-:W-:Y:S01]  /*4c40*/  @!PT LDS RZ, [RZ] ;  /* 0x00000000fffff984 */ /* 0x000fe20000000800 */
[----:B------:R-:W-:Y:S01]  /*4c50*/  @!PT LDS RZ, [RZ] ;  /* 0x00000000fffff984 */ /* 0x000fe20000000800 */
[----:B------:R-:W-:Y:S01]  /*4c60*/  @!PT LDS RZ, [RZ] ;  /* 0x00000000fffff984 */ /* 0x000fe20000000800 */
[----:B------:R-:W-:Y:S01]  /*4c70*/  @!PT LDS RZ, [RZ] ;  /* 0x00000000fffff984 */ /* 0x000fe20000000800 */
[----:B------:R3:W-:Y:S06]  /*4c80*/  MEMBAR.ALL.CTA ;  /* 0x0000000000007992 */ /* 0x0007ec0000008000 */
[----:B---3--:R-:W3:Y:S01]  /*4c90*/  FENCE.VIEW.ASYNC.S ;  /* 0x00000000000073c6 */ /* 0x008ee20000000000 */
[----:B--2---:R-:W-:Y:S11]  /*4ca0*/  LOP3.LUT P0, RZ, R6, 0x1, RZ, 0xc0, !PT ;  /* 0x0000000106ff7812 */ /* 0x004ff6000780c0ff */
[----:B------:R-:W-:Y:S02]  /*4cb0*/  @!UPT UIADD3 URZ, UPT, UPT, URZ, URZ, URZ ;  /* 0x000000fffffff290 */ /* 0x000fe4000fffe0ff */
[----:B---3--:R-:W-:Y:S01]  /*4cc0*/  VOTEU.ANY UP2, P0 ;  /* 0x0000000000ff7886 */ /* 0x008fe20000040100 */
[----:B------:R-:W-:Y:S11]  /*4cd0*/  PLOP3.LUT P0, PT, PT, PT, UP2, 0x80, 0x8 ;  /* 0x000000000008781c */ /* 0x000ff60003f0f028 */
[----:B------:R-:W-:Y:S02]  /*4ce0*/  @!UPT UIADD3 URZ, UPT, UPT, URZ, URZ, URZ ;  /* 0x000000fffffff290 */ /* 0x000fe4000fffe0ff */
[----:B------:R-:W-:Y:S02]  /*4cf0*/  @P0 SHF.R.U32.HI R0, RZ, 0x10, R5 ;  /* 0x00000010ff000819 */ /* 0x000fe40000011605 */
[----:B------:R-:W-:Y:S02]  /*4d00*/  @P0 MOV R2, R4 ;  /* 0x0000000400020202 */ /* 0x000fe40000000f00 */
[----:B------:R-:W-:Y:S01]  /*4d10*/  @P0 R2UR UR4, R0 ;  /* 0x00000000000402ca */ /* 0x000fe200000e0000 */
[----:B------:R-:W-:Y:S01]  /*4d20*/  VIADD R0, R8, 0xf0 ;  /* 0x000000f008007836 */ /* 0x000fe20000000000 */
[----:B------:R-:W-:Y:S02]  /*4d30*/  @P0 LOP3.LUT R4, R5, 0xffff, RZ, 0xc0, !PT ;  /* 0x0000ffff05040812 */ /* 0x000fe400078ec0ff */
[----:B------:R-:W-:Y:S02]  /*4d40*/  @P0 R2UR UR6, R2 ;  /* 0x00000000020602ca */ /* 0x000fe400000e0000 */
[----:B------:R-:W-:Y:S02]  /*4d50*/  PRMT R0, RZ, 0x654, R0 ;  /* 0x00000654ff007816 */ /* 0x000fe40000000000 */
[----:B------:R-:W-:Y:S02]  /*4d60*/  @P0 R2UR UR5, R4 ;  /* 0x00000000040502ca */ /* 0x000fe400000e0000 */
[----:B------:R2:W-:Y:S03]  /*4d70*/  SYNCS.ARRIVE.TRANS64.RED.A1T0 RZ, [R0+URZ], RZ ;  /* 0x000000ff00ff79a7 */ /* 0x0005e600081004ff */
[----:B------:R-:W-:Y:S04]  /*4d80*/  @UP2 UMOV UR26, UR4 ;  /* 0x00000004001a2c82 */ /* 0x000fe80008000000 */
[----:B------:R-:W-:Y:S04]  /*4d90*/  @UP2 UMOV UR14, UR6 ;  /* 0x00000006000e2c82 */ /* 0x000fe80008000000 */
[----:B------:R-:W-:Y:S01]  /*4da0*/  @UP2 UMOV UR13, UR5 ;  /* 0x00000005000d2c82 */ /* 0x000fe20008000000 */
[----:B------:R-:W-:Y:S05]  /*4db0*/  BRA.U !UP0, `(.L_x_94) ;  /* 0x0000000108c07547 */ /* 0x000fea000b800000 */
[----:B------:R-:W-:Y:S02]  /*4dc0*/  UIMAD.WIDE.U32 UR8, UR13, UR47, URZ ;  /* 0x0000002f0d0872a5 */ /* 0x000fe4000f8e00ff */
[----:B------:R-:W-:Y:S02]  /*4dd0*/  UP2UR UR12, UPR, URZ, 0x4 ;  /* 0x00000004ff0c7883 */ /* 0x000fe40008000000 */
[----:B------:R-:W-:Y:S02]  /*4de0*/  UISETP.NE.AND UP2, UPT, UR46, 0x1, UPT ;  /* 0x000000012e00788c */ /* 0x000fe4000bf45270 */
[----:B------:R-:W-:Y:S02]  /*4df0*/  UIMAD.WIDE.U32 UR10, UR14, UR44, URZ ;  /* 0x0000002c0e0a72a5 */ /* 0x000fe4000f8e00ff */
[----:B------:R-:W-:Y:S02]  /*4e00*/  USEL UR4, UR27, UR31, !UP2 ;  /* 0x0000001f1b047287 */ /* 0x000fe4000d000000 */
[----:B------:R-:W-:Y:S02]  /*4e10*/  UISETP.NE.AND UP0, UPT, UR15, 0x1, UPT ;  /* 0x000000010f00788c */ /* 0x000fe4000bf05270 */
[----:B------:R-:W-:Y:S02]  /*4e20*/  UP2UR UR22, UPR, URZ, 0x2 ;  /* 0x00000002ff167883 */ /* 0x000fe40008000000 */
[----:B------:R-:W-:Y:S02]  /*4e30*/  UISETP.NE.AND UP1, UPT, UR42, 0x1, UPT ;  /* 0x000000012a00788c */ /* 0x000fe4000bf25270 */
[----:B-1----:R-:W-:Y:S02]  /*4e40*/  UIMAD.WIDE.U32 UR18, UR4, UR16, URZ ;  /* 0x00000010041272a5 */ /* 0x002fe4000f8e00ff */
[----:B------:R-:W-:Y:S01]  /*4e50*/  USEL UR7, UR30, UR34, !UP0 ;  /* 0x000000221e077287 */ /* 0x000fe2000c000000 */
[----:B------:R-:W-:Y:S02]  /*4e60*/  UMOV UR5, UR9 ;  /* 0x0000000900057c82 */ /* 0x000fe40008000000 */
[----:B------:R-:W-:Y:S02]  /*4e70*/  USHF.R.U32.HI UR6, URZ, UR37, UR5 ;  /* 0x00000025ff067299 */ /* 0x000fe40008011605 */
[----:B------:R-:W-:Y:S02]  /*4e80*/  UIMAD.WIDE.U32 UR20, UR7, UR16, URZ ;  /* 0x00000010071472a5 */ /* 0x000fe4000f8e00ff */
[----:B------:R-:W-:Y:S02]  /*4e90*/  USEL UR6, UR13, UR6, !UP2 ;  /* 0x000000060d067287 */ /* 0x000fe4000d000000 */
[----:B------:R-:W-:Y:S01]  /*4ea0*/  UISETP.NE.AND UP2, UPT, UR12, URZ, UPT ;  /* 0x000000ff0c00728c */ /* 0x000fe2000bf45270 */
[----:B------:R-:W-:Y:S01]  /*4eb0*/  UMOV UR5, UR11 ;  /* 0x0000000b00057c82 */ /* 0x000fe20008000000 */
[----:B------:R-:W-:Y:S02]  /*4ec0*/  UIMAD.WIDE.U32 UR10, UR6, UR16, URZ ;  /* 0x00000010060a72a5 */ /* 0x000fe4000f8e00ff */
[----:B------:R-:W-:Y:S03]  /*4ed0*/  USHF.R.U32.HI UR8, URZ, UR45, UR5 ;  /* 0x0000002dff087299 */ /* 0x000fe60008011605 */
[----:B------:R-:W-:Y:S02]  /*4ee0*/  UMOV UR5, UR19 ;  /* 0x0000001300057c82 */ /* 0x000fe40008000000 */
[----:B------:R-:W-:Y:S03]  /*4ef0*/  @UP1 USHF.R.U32.HI UR4, URZ, UR17, UR5 ;  /* 0x00000011ff041299 */ /* 0x000fe60008011605 */
[----:B------:R-:W-:Y:S01]  /*4f00*/  UMOV UR5, UR21 ;  /* 0x0000001500057c82 */ /* 0x000fe20008000000 */
[----:B------:R-:W-:Y:S02]  /*4f10*/  UIMAD UR4, UR42, UR4, URZ ;  /* 0x000000042a0472a4 */ /* 0x000fe4000f8e02ff */
[----:B------:R-:W-:Y:S02]  /*4f20*/  @UP1 USHF.R.U32.HI UR7, URZ, UR17, UR5 ;  /* 0x00000011ff071299 */ /* 0x000fe40008011605 */
[----:B------:R-:W-:Y:S02]  /*4f30*/  USEL UR5, UR14, UR8, !UP0 ;  /* 0x000000080e057287 */ /* 0x000fe4000c000000 */
[----:B------:R-:W-:Y:S02]  /*4f40*/  UIMAD UR8, UR42, UR7, URZ ;  /* 0x000000072a0872a4 */ /* 0x000fe4000f8e02ff */
[----:B------:R-:W-:Y:S03]  /*4f50*/  UISETP.GE.AND UP0, UPT, UR6, UR4, UPT ;  /* 0x000000040600728c */ /* 0x000fe6000bf06270 */
[----:B------:R-:W-:Y:S01]  /*4f60*/  UMOV UR4, UR11 ;  /* 0x0000000b00047c82 */ /* 0x000fe20008000000 */
[----:B------:R-:W-:Y:S02]  /*4f70*/  UISETP.GE.OR UP0, UPT, UR5, UR8, UP0 ;  /* 0x000000080500728c */ /* 0x000fe40008706670 */
[----:B------:R-:W-:Y:S02]  /*4f80*/  USHF.R.U32.HI UR4, URZ, UR17, UR4 ;  /* 0x00000011ff047299 */ /* 0x000fe40008011604 */
[----:B------:R-:W-:Y:S02]  /*4f90*/  UIMAD.WIDE.U32 UR8, UR5, UR16, URZ ;  /* 0x00000010050872a5 */ /* 0x000fe4000f8e00ff */
[----:B------:R-:W-:Y:S04]  /*4fa0*/  USEL UR10, UR6, UR4, !UP1 ;  /* 0x00000004060a7287 */ /* 0x000fe8000c800000 */
[----:B------:R-:W-:Y:S01]  /*4fb0*/  UIADD3 UR11, UPT, UPT, -UR10, URZ, URZ ;  /* 0x000000ff0a0b7290 */ /* 0x000fe2000fffe1ff */
[----:B------:R-:W-:Y:S02]  /*4fc0*/  @!UP0 UMOV UR4, UR9 ;  /* 0x0000000900048c82 */ /* 0x000fe40008000000 */
[----:B------:R-:W-:Y:S02]  /*4fd0*/  @!UP0 USHF.R.U32.HI UR4, URZ, UR17, UR4 ;  /* 0x00000011ff048299 */ /* 0x000fe40008011604 */
[----:B------:R-:W-:Y:S02]  /*4fe0*/  UIMAD UR8, UR42, UR11, UR6 ;  /* 0x0000000b2a0872a4 */ /* 0x000fe4000f8e0206 */
[----:B------:R-:W-:Y:S02]  /*4ff0*/  @!UP0 USEL UR4, UR5, UR4, !UP1 ;  /* 0x0000000405048287 */ /* 0x000fe4000c800000 */
[----:B------:R-:W-:Y:S02]  /*5000*/  UISETP.NE.AND UP1, UPT, UR22, URZ, UPT ;  /* 0x000000ff1600728c */ /* 0x000fe4000bf25270 */
[----:B------:R-:W-:Y:S02]  /*5010*/  @!UP0 UIMAD UR8, UR7, UR8, UR4 ;  /* 0x00000008070882a4 */ /* 0x000fe4000f8e0204 */
[----:B------:R-:W-:Y:S02]  /*5020*/  @!UP0 UIADD3 UR9, UPT, UPT, UR10, -UR4, URZ ;  /* 0x800000040a098290 */ /* 0x000fe4000fffe0ff */
[----:B------:R-:W-:Y:S02]  /*5030*/  UIADD3 UR4, UPT, UPT, -UR5, URZ, URZ ;  /* 0x000000ff05047290 */ /* 0x000fe4000fffe1ff */
[----:B------:R-:W-:Y:S02]  /*5040*/  UIADD3 UR7, UPT, UPT, -UR6, URZ, URZ ;  /* 0x000000ff06077290 */ /* 0x000fe4000fffe1ff */
[----:B------:R-:W-:Y:S02]  /*5050*/  @!UP0 UIMAD UR6, UR9, UR42, UR5 ;  /* 0x0000002a090682a4 */ /* 0x000fe4000f8e0205 */
[----:B------:R-:W-:Y:S02]  /*5060*/  UIMAD UR14, UR15, UR4, UR14 ;  /* 0x000000040f0e72a4 */ /* 0x000fe4000f8e020e */
[----:B------:R-:W-:Y:S01]  /*5070*/  UIMAD UR13, UR46, UR7, UR13 ;  /* 0x000000072e0d72a4 */ /* 0x000fe2000f8e020d */
[----:B------:R-:W-:Y:S02]  /*5080*/  @!UP0 UMOV UR5, UR8 ;  /* 0x0000000800058c82 */ /* 0x000fe40008000000 */
[----:B------:R-:W-:Y:S02]  /*5090*/  UIMAD UR14, UR5, UR15, UR14 ;  /* 0x0000000f050e72a4 */ /* 0x000fe4000f8e020e */
[----:B------:R-:W-:Y:S11]  /*50a0*/  UIMAD UR13, UR6, UR46, UR13 ;  /* 0x0000002e060d72a4 */ /* 0x000ff6000f8e020d */
[----:B------:R-:W-:Y:S01]  /*50b0*/  @!UPT UIADD3 URZ, UPT, UPT, URZ, URZ, URZ ;  /* 0x000000fffffff290 */ /* 0x000fe2000fffe0ff */
.L_x_94:
[----:B------:R-:W3:Y:S01]  /*50c0*/  @!UP3 LDCU.128 UR20, c[0x0][0xb10] ;  /* 0x00016200ff14b7ac */ /* 0x000ee20008000c00 */
[----:B------:R-:W-:Y:S04]  /*50d0*/  ISETP.NE.U32.AND P0, PT, RZ, UR28, PT ;  /* 0x0000001cff007c0c */ /* 0x000fe8000bf05070 */
[----:B------:R-:W-:Y:S01]  /*50e0*/  ISETP.NE.AND.EX P0, PT, RZ, UR29, PT, P0 ;  /* 0x0000001dff007c0c */ /* 0x000fe2000bf05300 */
[----:B------:R-:W4:Y:S01]  /*50f0*/  @!UP3 LDCU UR5, c[0x0][0xb0c] ;  /* 0x00016180ff05b7ac */ /* 0x000f220008000800 */
[----:B------:R-:W-:Y:S02]  /*5100*/  USHF.L.U32 UR11, UR32, 0x7, URZ ;  /* 0x00000007200b7899 */ /* 0x000fe400080006ff */
[----:B------:R-:W-:Y:S02]  /*5110*/  USHF.L.U32 UR10, UR33, 0x6, URZ ;  /* 0x00000006210a7899 */ /* 0x000fe400080006ff */
[----:B---3--:R-:W-:Y:S07]  /*5120*/  UIMAD.WIDE.U32 UR6, UR14, UR20, URZ ;  /* 0x000000140e0672a5 */ /* 0x008fee000f8e00ff */
[----:B------:R-:W-:Y:S01]  /*5130*/  @!UP3 UMOV UR4, UR7 ;  /* 0x000000070004bc82 */ /* 0x000fe20008000000 */
[----:B----4-:R-:W-:Y:S02]  /*5140*/  @!UP3 UISETP.NE.AND UP0, UPT, UR5, 0x1, UPT ;  /* 0x000000010500b88c */ /* 0x010fe4000bf05270 */
[----:B------:R-:W-:Y:S02]  /*5150*/  @!UP3 USHF.R.U32.HI UR4, URZ, UR21, UR4 ;  /* 0x00000015ff04b299 */ /* 0x000fe40008011604 */
[----:B------:R-:W-:Y:S02]  /*5160*/  UIMAD.WIDE.U32 UR6, UR13, UR23, URZ ;  /* 0x000000170d0672a5 */ /* 0x000fe4000f8e00ff */
[----:B------:R-:W-:Y:S02]  /*5170*/  @!UP3 USEL UR8, UR14, UR4, !UP0 ;  /* 0x000000040e08b287 */ /* 0x000fe4000c000000 */
[----:B------:R-:W-:Y:S03]  /*5180*/  @!UP3 UISETP.NE.AND UP0, UPT, UR22, 0x1, UPT ;  /* 0x000000011600b88c */ /* 0x000fe6000bf05270 */
[----:B------:R-:W-:Y:S02]  /*5190*/  @!UP3 UMOV UR6, UR7 ;  /* 0x000000070006bc82 */ /* 0x000fe40008000000 */
[----:B------:R-:W3:Y:S02]  /*51a0*/  @!UP3 LDCU UR4, c[0x0][0xb20] ;  /* 0x00016400ff04b7ac */ /* 0x000ee40008000800 */
[----:B---3--:R-:W-:Y:S04]  /*51b0*/  @!UP3 USHF.R.U32.HI UR6, URZ, UR4, UR6 ;  /* 0x00000004ff06b299 */ /* 0x008fe80008011606 */
[----:B------:R-:W-:Y:S04]  /*51c0*/  @!UP3 USEL UR6, UR13, UR6, !UP0 ;  /* 0x000000060d06b287 */ /* 0x000fe8000c000000 */
[----:B------:R-:W-:Y:S02]  /*51d0*/  @!UP3 UIADD3 UR4, UPT, UPT, -UR8, UR6, URZ ;  /* 0x000000060804b290 */ /* 0x000fe4000fffe1ff */
[----:B------:R-:W-:Y:S02]  /*51e0*/  @!UP3 UIADD3 UR6, UPT, UPT, UR8, -UR6, URZ ;  /* 0x800000060806b290 */ /* 0x000fe4000fffe0ff */
[----:B------:R-:W-:Y:S02]  /*51f0*/  @!UP3 UIMAD UR14, UR4, UR5, UR14 ;  /* 0x00000005040eb2a4 */ /* 0x000fe4000f8e020e */
[----:B------:R-:W-:Y:S01]  /*5200*/  @!UP3 UIMAD UR13, UR6, UR22, UR13 ;  /* 0x00000016060db2a4 */ /* 0x000fe2000f8e020d */
[----:B------:R-:W-:Y:S11]  /*5210*/  BRA.U UP4, `(.L_x_95) ;  /* 0x0000000104107547 */ /* 0x000ff6000b800000 */
[----:B--2---:R-:W-:Y:S04]  /*5220*/  MOV R0, UR35 ;  /* 0x0000002300007c02 */ /* 0x004fe80008000f00 */
[----:B------:R-:W-:Y:S04]  /*5230*/  SHF.L.U32 R5, R0, 0x1f, RZ ;  /* 0x0000001f00057819 */ /* 0x000fe800000006ff */
[----:B------:R-:W2:Y:S02]  /*5240*/  SYNCS.PHASECHK.TRANS64.TRYWAIT P1, [UR24+0xd8], R5 ;  /* 0x0000d805ff0075a7 */ /* 0x000ea40008021118 */
[----:B--2---:R-:W-:Y:S05]  /*5250*/  @!P1 BRA `(.L_x_96) ;  /* 0x0000004000309947 */ /* 0x004fea0003800000 */
.L_x_95:
[----:B------:R-:W-:Y:S05]  /*5260*/  BRA.U !UP6, `(.L_x_97) ;  /* 0x000000010e387547 */ /* 0x000fea000b800000 */
[----:B------:R-:W-:Y:S01]  /*5270*/  UPLOP3.LUT UP1, UPT, UPT, UPT, UP5, 0x80, 0x8 ;  /* 0x000000000008789c */ /* 0x000fe20003f2f050 */
[----:B--2---:R-:W-:Y:S01]  /*5280*/  HFMA2 R0, -RZ, RZ, 0, 5.9604644775390625e-08 ;  /* 0x00000001ff007431 */ /* 0x004fe200000001ff */
[----:B------:R-:W2:Y:S01]  /*5290*/  LDCU.64 UR8, c[0x0][0x358] ;  /* 0x00006b00ff0877ac */ /* 0x000ea20008000a00 */
[----:B------:R-:W-:Y:S03]  /*52a0*/  IMAD.MOV.U32 R84, RZ, RZ, 0x1 ;  /* 0x00000001ff547424 */ /* 0x000fe600078e00ff */
[----:B------:R-:W-:Y:S05]  /*52b0*/  PLOP3.LUT P1, PT, PT, PT, UP1, 0x80, 0x8 ;  /* 0x000000000008781c */ /* 0x000fea0003f2f018 */
[----:B------:R-:W3:Y:S01]  /*52c0*/  @UP1 LDCU.64 UR4, c[0x0][0x888] ;  /* 0x00011100ff0417ac */ /* 0x000ee20008000a00 */
[----:B------:R-:W-:Y:S07]  /*52d0*/  @UP1 UIMAD UR6, UR36, UR28, URZ ;  /* 0x0000001c240612a4 */ /* 0x000fee000f8e02ff */
[----:B------:R-:W-:Y:S01]  /*52e0*/  @!P1 PRMT R84, R0, 0x7610, R84 ;  /* 0x0000761000549816 */ /* 0x000fe20000000054 */
[----:B---3--:R-:W-:Y:S06]  /*52f0*/  @UP1 UIMAD.WIDE UR4, UR6, 0x4, UR4 ;  /* 0x00000004060418a5 */ /* 0x008fec000f8e0204 */
[----:B------:R-:W-:Y:S01]  /*5300*/  IMAD.U32 R4, RZ, RZ, UR4 ;  /* 0x00000004ff047e24 */ /* 0x000fe2000f8e00ff */
[----:B------:R-:W-:Y:S04]  /*5310*/  MOV R5, UR5 ;  /* 0x0000000500057c02 */ /* 0x000fe80008000f00 */
[----:B------:R-:W3:Y:S01]  /*5320*/  @!UP1 LDCU UR4, c[0x0][0x880] ;  /* 0x00011000ff0497ac */ /* 0x000ee20008000800 */
[----:B--2--5:R4:W5:Y:S02]  /*5330*/  @P1 LDG.E R41, desc[UR8][R4.64] ;  /* 0x0000000804291981 */ /* 0x024964000c1e1900 */
[----:B---34-:R-:W-:Y:S07]  /*5340*/  @!P1 IMAD.U32 R41, RZ, RZ, UR4 ;  /* 0x00000004ff299e24 */ /* 0x018fee000f8e00ff */
.L_x_97:
[----:B-----5:R-:W-:Y:S01]  /*5350*/  @!P0 FSETP.EQ.AND P2, PT, R41, RZ, PT ;  /* 0x000000ff2900820b */ /* 0x020fe20003f42000 */
[----:B------:R-:W-:Y:S01]  /*5360*/  @!UPT UIADD3 URZ, UPT, UPT, URZ, URZ, URZ ;  /* 0x000000fffffff290 */ /* 0x000fe2000fffe0ff */
[----:B------:R-:W-:Y:S11]  /*5370*/  @!P0 BRA `(.L_x_98) ;  /* 0x0000000000148947 */ /* 0x000ff60003800000 */
[----:B------:R-:W-:Y:S02]  /*5380*/  LOP3.LUT P0, RZ, R84, 0xff, RZ, 0xc0, !PT ;  /* 0x000000ff54ff7812 */ /* 0x000fe4000780c0ff */
[----:B------:R-:W-:Y:S04]  /*5390*/  PLOP3.LUT P2, PT, PT, PT, UP1, 0x80, 0x8 ;  /* 0x000000000008781c */ /* 0x000fe80003f4f018 */
[----:B------:R-:W-:Y:S07]  /*53a0*/  PLOP3.LUT P2, PT, P2, PT, PT, 0x8, 0x80 ;  /* 0x000000000080781c */ /* 0x000fee000174e170 */
[----:B------:R-:W-:Y:S11]  /*53b0*/  @P0 FSETP.EQ.AND P2, PT, R41, RZ, PT ;  /* 0x000000ff2900020b */ /* 0x000ff60003f42000 */
[----:B------:R-:W-:Y:S02]  /*53c0*/  @!UPT UIADD3 URZ, UPT, UPT, URZ, URZ, URZ ;  /* 0x000000fffffff290 */ /* 0x000fe4000fffe0ff */
.L_x_98:
[----:B------:R-:W-:Y:S01]  /*53d0*/  ULEA UR4, UR25, UR24, 0x3 ;  /* 0x0000001819047291 */ /* 0x000fe2000f8e18ff */
[----:B--2---:R-:W-:Y:S02]  /*53e0*/  SHF.L.U32 R5, R11, 0x1f, RZ ;  /* 0x0000001f0b057819 */ /* 0x004fe400000006ff */
[----:B------:R-:W-:Y:S04]  /*53f0*/  ELECT P1, URZ, PT ;  /* 0x0000000000ff782f */ /* 0x000fe80003820000 */
[----:B------:R-:W-:Y:S02]  /*5400*/  PLOP3.LUT P1, PT, P2, P1, PT, 0xf2, 0x2f ;  /* 0x00000000002f781c */ /* 0x000fe40001723e72 */
[----:B------:R-:W2:Y:S02]  /*5410*/  SYNCS.PHASECHK.TRANS64.TRYWAIT P0, [UR4+0xb8], R5 ;  /* 0x0000b805ff0075a7 */ /* 0x000ea40008001104 */
[----:B--2---:R-:W-:Y:S09]  /*5420*/  @!P0 BRA `(.L_x_99) ;  /* 0x0000003c00d48947 */ /* 0x004ff20003800000 */
.L_x_185:
[----:B------:R-:W3:Y:S01]  /*5430*/  S2UR UR21, SR_CgaCtaId ;  /* 0x00000000001579c3 */ /* 0x000ee20000008800 */
[----:B------:R-:W-:Y:S01]  /*5440*/  VOTEU.ALL UP0, P1 ;  /* 0x0000000000ff7886 */ /* 0x000fe20000800000 */
[----:B------:R-:W-:Y:S01]  /*5450*/  @!P1 IADD3 R4, P0, PT, R12, 0x580, RZ ;  /* 0x000005800c049810 */ /* 0x000fe20007f1e0ff */
[----:B------:R-:W-:Y:S01]  /*5460*/  UIADD3 UR9, UPT, UPT, UR4, 0xa0, URZ ;  /* 0x000000a004097890 */ /* 0x000fe2000fffe0ff */
[----:B------:R-:W-:Y:S01]  /*5470*/  VIADD R10, R10, 0x1 ;  /* 0x000000010a0a7836 */ /* 0x000fe20000000000 */
[----:B------:R-:W-:Y:S01]  /*5480*/  UMOV UR22, 0x0 ;  /* 0x0000000000167882 */ /* 0x000fe20000000000 */
[----:B------:R-:W-:Y:S01]  /*5490*/  @!UP0 ULEA UR5, UR25, UR24, 0xd ;  /* 0x0000001819058291 */ /* 0x000fe2000f8e68ff */
[----:B------:R-:W-:Y:S01]  /*54a0*/  @!P1 IMAD.X R2, RZ, RZ, R13, P0 ;  /* 0x000000ffff029224 */ /* 0x000fe200000e060d */
[----:B------:R-:W-:Y:S01]  /*54b0*/  @!P1 R2UR UR7, R4 ;  /* 0x00000000040792ca */ /* 0x000fe200000e0000 */
[----:B------:R-:W-:Y:S01]  /*54c0*/  UMOV UR23, 0x10000000 ;  /* 0x1000000000177882 */ /* 0x000fe20000000000 */
[----:B------:R-:W-:Y:S02]  /*54d0*/  @!UP0 UIADD3 UR8, UPT, UPT, UR5, 0x200, URZ ;  /* 0x0000020005088890 */ /* 0x000fe4000fffe0ff */
[----:B------:R-:W-:Y:S01]  /*54e0*/  UIADD3 UR5, UPT, UPT, UR25, 0x1, URZ ;  /* 0x0000000119057890 */ /* 0x000fe2000fffe0ff */
[----:B------:R-:W-:Y:S03]  /*54f0*/  UMOV UR12, UR36 ;  /* 0x00000024000c7c82 */ /* 0x000fe60008000000 */
[----:B------:R-:W-:Y:S04]  /*5500*/  UISETP.NE.AND UP0, UPT, UR5, 0x3, UPT ;  /* 0x000000030500788c */ /* 0x000fe8000bf05270 */
[----:B------:R-:W-:Y:S01]  /*5510*/  USEL UR6, UR5, URZ, UP0 ;  /* 0x000000ff05067287 */ /* 0x000fe20008000000 */
[----:B------:R-:W-:Y:S01]  /*5520*/  @!P1 R2UR UR5, R2 ;  /* 0x00000000020592ca */ /* 0x000fe200000e0000 */
[----:B------:R-:W-:Y:S01]  /*5530*/  IMAD.U32 R4, RZ, RZ, UR7 ;  /* 0x00000007ff047e24 */ /* 0x000fe2000f8e00ff */
[----:B------:R-:W-:Y:S01]  /*5540*/  USEL UR20, URZ, 0x1, UP0 ;  /* 0x00000001ff147887 */ /* 0x000fe20008000000 */
[----:B------:R-:W-:Y:S01]  /*5550*/  @!P1 IMAD.MOV.U32 R2, RZ, RZ, 0x2000 ;  /* 0x00002000ff029424 */ /* 0x000fe200078e00ff */
[----:B------:R-:W-:Y:S01]  /*5560*/  VOTEU.ALL UP0, P1 ;  /* 0x0000000000ff7886 */ /* 0x000fe20000800000 */
[----:B---3--:R-:W-:Y:S01]  /*5570*/  UPRMT UR7, UR21, 0x654, UR9 ;  /* 0x0000065415077896 */ /* 0x008fe20008000009 */
[----:B------:R-:W-:Y:S02]  /*5580*/  @!P1 R2UR UR18, R4 ;  /* 0x00000000041292ca */ /* 0x000fe400000e0000 */
[----:B------:R-:W-:Y:S04]  /*5590*/  LOP3.LUT R11, R11, UR20, RZ, 0x3c, !PT ;  /* 0x000000140b0b7c12 */ /* 0x000fe8000f8e3cff */
[----:B--2---:R-:W-:Y:S01]  /*55a0*/  SHF.L.U32 R0, R11, 0x1f, RZ ;  /* 0x0000001f0b007819 */ /* 0x004fe200000006ff */
[----:B------:R-:W-:Y:S01]  /*55b0*/  IMAD.U32 R5, RZ, RZ, UR5 ;  /* 0x00000005ff057e24 */ /* 0x000fe2000f8e00ff */
[----:B------:R-:W-:Y:S04]  /*55c0*/  ULEA UR5, UR6, UR24, 0x3 ;  /* 0x0000001806057291 */ /* 0x000fe8000f8e18ff */
[----:B------:R-:W-:Y:S11]  /*55d0*/  @!P1 R2UR UR19, R5 ;  /* 0x00000000051392ca */ /* 0x000ff600000e0000 */
[----:B------:R-:W-:Y:S02]  /*55e0*/  @!UPT UIADD3 URZ, UPT, UPT, URZ, URZ, URZ ;  /* 0x000000fffffff290 */ /* 0x000fe4000fffe0ff */
[----:B------:R2:W-:Y:S01]  /*55f0*/  @!UP0 UTMALDG.3D [UR8], [UR18], desc[UR22] ;  /* 0x00001608120085b4 */ /* 0x0005e20008011000 */
[----:B------:R2:W-:Y:S01]  /*5600*/  @!P1 SYNCS.ARRIVE.TRANS64.RED.A0TR RZ, [UR4+0xa0], R2 ;  /* 0x0000a002ffff99a7 */ /* 0x0005e20008300404 */
[----:B------:R-:W-:Y:S01]  /*5610*/  SYNCS.ARRIVE.TRANS64.RED.A1T0 RZ, [UR7], RZ ;  /* 0x000000ffffff79a7 */ /* 0x000fe20008100407 */
[----:B------:R-:W3:Y:S02]  /*5620*/  SYNCS.PHASECHK.TRANS64.TRYWAIT P0, [UR5+0xb8], R0 ;  /* 0x0000b800ff0075a7 */ /* 0x000ee40008001105 */
[----:B--23--:R-:W-:Y:S05]  /*5630*/  @!P0 BRA `(.L_x_100) ;  /* 0x0000003c00688947 */ /* 0x00cfea0003800000 */
.L_x_187:
[----:B------:R-:W3:Y:S01]  /*5640*/  S2UR UR23, SR_CgaCtaId ;  /* 0x00000000001779c3 */ /* 0x000ee20000008800 */
[----:B------:R-:W-:Y:S01]  /*5650*/  UIADD3 UR9, UPT, UPT, UR5, 0xa0, URZ ;  /* 0x000000a005097890 */ /* 0x000fe2000fffe0ff */
[----:B------:R-:W-:Y:S01]  /*5660*/  @!P1 IADD3 R2, P0, PT, R12, 0x580, RZ ;  /* 0x000005800c029810 */ /* 0x000fe20007f1e0ff */
[----:B------:R-:W-:Y:S01]  /*5670*/  UPLOP3.LUT UP4, UPT, UPT, UPT, UPT, 0x80, 0x8 ;  /* 0x000000000008789c */ /* 0x000fe20003f8f070 */
[----:B------:R-:W-:Y:S01]  /*5680*/  R2UR UR22, R86 ;  /* 0x00000000561672ca */ /* 0x000fe200000e0000 */
[----:B------:R-:W-:Y:S01]  /*5690*/  UMOV UR20, 0x0 ;  /* 0x0000000000147882 */ /* 0x000fe20000000000 */
[----:B------:R-:W-:Y:S01]  /*56a0*/  UMOV UR21, 0x10000000 ;  /* 0x1000000000157882 */ /* 0x000fe20000000000 */
[----:B------:R-:W-:Y:S01]  /*56b0*/  UMOV UR12, UR36 ;  /* 0x00000024000c7c82 */ /* 0x000fe20008000000 */
[----:B------:R-:W-:Y:S01]  /*56c0*/  VOTEU.ALL UP0, P1 ;  /* 0x0000000000ff7886 */ /* 0x000fe20000800000 */
[----:B--2---:R-:W-:Y:S01]  /*56d0*/  @!P1 IMAD.X R0, RZ, RZ, R13, P0 ;  /* 0x000000ffff009224 */ /* 0x004fe200000e060d */
[----:B------:R-:W-:Y:S01]  /*56e0*/  R2UR UR19, R87 ;  /* 0x00000000571372ca */ /* 0x000fe200000e0000 */
[----:B------:R-:W-:Y:S01]  /*56f0*/  UMOV UR36, UR26 ;  /* 0x0000001a00247c82 */ /* 0x000fe20008000000 */
[C---:B------:R-:W-:Y:S01]  /*5700*/  ISETP.NE.AND P0, PT, R10.reuse, 0x2, PT ;  /* 0x000000020a00780c */ /* 0x040fe20003f05270 */
[----:B------:R-:W-:Y:S02]  /*5710*/  @!UP0 ULEA UR4, UR6, UR24, 0xd ;  /* 0x0000001806048291 */ /* 0x000fe4000f8e68ff */
[----:B------:R-:W-:Y:S01]  /*5720*/  @!UP0 UIADD3 UR10, UPT, UPT, UR10, 0x20, URZ ;  /* 0x000000200a0a8890 */ /* 0x000fe2000fffe0ff */
[----:B------:R-:W-:Y:S01]  /*5730*/  SEL R10, R10, RZ, P0 ;  /* 0x000000ff0a0a7207 */ /* 0x000fe20000000000 */
[----:B------:R-:W-:Y:S02]  /*5740*/  @!UP0 UIADD3 UR8, UPT, UPT, UR4, 0x200, URZ ;  /* 0x0000020004088890 */ /* 0x000fe4000fffe0ff */
[----:B------:R-:W-:Y:S01]  /*5750*/  UIADD3 UR4, UPT, UPT, UR6, 0x1, URZ ;  /* 0x0000000106047890 */ /* 0x000fe2000fffe0ff */
[----:B------:R-:W-:Y:S01]  /*5760*/  @!P1 R2UR UR6, R2 ;  /* 0x00000000020692ca */ /* 0x000fe200000e0000 */
[----:B------:R-:W-:Y:S02]  /*5770*/  UIADD3 UR33, UPT, UPT, UR13, UR22, URZ ;  /* 0x000000160d217290 */ /* 0x000fe4000fffe0ff */
[----:B------:R-:W-:Y:S02]  /*5780*/  UISETP.NE.AND UP0, UPT, UR4, 0x3, UPT ;  /* 0x000000030400788c */ /* 0x000fe4000bf05270 */
[----:B------:R-:W-:Y:S02]  /*5790*/  UIADD3 UR32, UPT, UPT, UR14, UR19, URZ ;  /* 0x000000130e207290 */ /* 0x000fe4000fffe0ff */
[----:B------:R-:W-:Y:S01]  /*57a0*/  USEL UR25, UR4, URZ, UP0 ;  /* 0x000000ff04197287 */ /* 0x000fe20008000000 */
[----:B------:R-:W-:Y:S01]  /*57b0*/  @!P1 R2UR UR4, R0 ;  /* 0x00000000000492ca */ /* 0x000fe200000e0000 */
[----:B------:R-:W-:Y:S01]  /*57c0*/  USEL UR18, URZ, 0x1, UP0 ;  /* 0x00000001ff127887 */ /* 0x000fe20008000000 */
[----:B------:R-:W-:Y:S01]  /*57d0*/  SEL R0, RZ, 0x1, P0 ;  /* 0x00000001ff007807 */ /* 0x000fe20000000000 */
[----:B------:R-:W-:Y:S02]  /*57e0*/  VOTEU.ALL UP0, P1 ;  /* 0x0000000000ff7886 */ /* 0x000fe40000800000 */
[----:B------:R-:W-:Y:S01]  /*57f0*/  IMAD.U32 R4, RZ, RZ, UR6 ;  /* 0x00000006ff047e24 */ /* 0x000fe2000f8e00ff */
[----:B------:R-:W-:Y:S02]  /*5800*/  LOP3.LUT R9, R9, R0, RZ, 0x3c, !PT ;  /* 0x0000000009097212 */ /* 0x000fe400078e3cff */
[----:B------:R-:W-:Y:S02]  /*5810*/  LOP3.LUT R11, R11, UR18, RZ, 0x3c, !PT ;  /* 0x000000120b0b7c12 */ /* 0x000fe4000f8e3cff */
[----:B------:R-:W-:Y:S03]  /*5820*/  @!P1 R2UR UR6, R4 ;  /* 0x00000000040692ca */ /* 0x000fe600000e0000 */
[----:B------:R-:W-:Y:S01]  /*5830*/  IMAD.U32 R5, RZ, RZ, UR4 ;  /* 0x00000004ff057e24 */ /* 0x000fe2000f8e00ff */
[----:B---3--:R-:W-:Y:S04]  /*5840*/  UPRMT UR4, UR23, 0x654, UR9 ;  /* 0x0000065417047896 */ /* 0x008fe80008000009 */
[----:B------:R-:W-:Y:S11]  /*5850*/  @!P1 R2UR UR7, R5 ;  /* 0x00000000050792ca */ /* 0x000ff600000e0000 */
[----:B------:R-:W-:Y:S02]  /*5860*/  @!UPT UIADD3 URZ, UPT, UPT, URZ, URZ, URZ ;  /* 0x000000fffffff290 */ /* 0x000fe4000fffe0ff */
[----:B------:R2:W-:Y:S01]  /*5870*/  @!UP0 UTMALDG.3D [UR8], [UR6], desc[UR20] ;  /* 0x00001408060085b4 */ /* 0x0005e20008011000 */
[----:B------:R2:W-:Y:S01]  /*5880*/  @!P1 SYNCS.ARRIVE.TRANS64.RED.A0TR RZ, [UR5+0xa0], R3 ;  /* 0x0000a003ffff99a7 */ /* 0x0005e20008300405 */
[----:B------:R-:W-:Y:S01]  /*5890*/  SYNCS.ARRIVE.TRANS64.RED.A1T0 RZ, [UR4], RZ ;  /* 0x000000ffffff79a7 */ /* 0x000fe20008100404 */
[----:B------:R-:W-:Y:S05]  /*58a0*/  BRA.U UP2, `(.L_x_101) ;  /* 0xfffffff102c87547 */ /* 0x000fea000b83ffff */
[----:B------:R-:W-:Y:S01]  /*58b0*/  UIADD3 UR24, UPT, UPT, UR24, 0xb8, URZ ;  /* 0x000000b818187890 */ /* 0x000fe2000fffe0ff */
[----:B--2---:R-:W-:-:S03]  /*58c0*/  SHF.L.U32 R3, R11, 0x1f, RZ ;  /* 0x0000001f0b037819 */ /* 0x004fc600000006ff */
[----:B------:R-:W-:-:S09]  /*58d0*/  ULEA UR4, UR25, UR24, 0x3 ;  /* 0x0000001819047291 */ /* 0x000fd2000f8e18ff */
[----:B------:R-:W2:Y:S02]  /*58e0*/  SYNCS.PHASECHK.TRANS64.TRYWAIT P0, [UR4], R3 ;  /* 0x00000003ff0075a7 */ /* 0x000ea40008001104 */
[----:B--2---:R-:W-:Y:S05]  /*58f0*/  @!P0 BRA `(.L_x_102) ;  /* 0x0000003800d08947 */ /* 0x004fea0003800000 */
.L_x_189:
[----:B------:R-:W-:-:S04]  /*5900*/  UIADD3 UR4, UPT, UPT, UR25, 0x1, URZ ;  /* 0x0000000119047890 */ /* 0x000fc8000fffe0ff */
[----:B------:R-:W-:-:S04]  /*5910*/  UISETP.NE.AND UP0, UPT, UR4, 0x3, UPT ;  /* 0x000000030400788c */ /* 0x000fc8000bf05270 */
[----:B------:R-:W-:Y:S02]  /*5920*/  USEL UR6, URZ, 0x1, UP0 ;  /* 0x00000001ff067887 */ /* 0x000fe40008000000 */
[----:B------:R-:W-:-:S04]  /*5930*/  USEL UR4, UR4, URZ, UP0 ;  /* 0x000000ff04047287 */ /* 0x000fc80008000000 */
[----:B------:R-:W-:Y:S01]  /*5940*/  ULEA UR5, UR4, UR24, 0x3 ;  /* 0x0000001804057291 */ /* 0x000fe2000f8e18ff */
[----:B------:R-:W-:-:S04]  /*5950*/  LOP3.LUT R11, R11, UR6, RZ, 0x3c, !PT ;  /* 0x000000060b0b7c12 */ /* 0x000fc8000f8e3cff */
[----:B--2---:R-:W-:-:S04]  /*5960*/  SHF.L.U32 R3, R11, 0x1f, RZ ;  /* 0x0000001f0b037819 */ /* 0x004fc800000006ff */
[----:B------:R-:W2:Y:S02]  /*5970*/  SYNCS.PHASECHK.TRANS64.TRYWAIT P0, [UR5], R3 ;  /* 0x00000003ff0075a7 */ /* 0x000ea40008001105 */
[----:B--2---:R-:W-:Y:S05]  /*5980*/  @!P0 BRA `(.L_x_103) ;  /* 0x0000003800c48947 */ /* 0x004fea0003800000 */
.L_x_191:
[----:B------:R-:W-:-:S04]  /*5990*/  UIADD3 UR4, UPT, UPT, UR4, 0x1, URZ ;  /* 0x0000000104047890 */ /* 0x000fc8000fffe0ff */
[----:B------:R-:W-:-:S04]  /*59a0*/  UISETP.NE.AND UP0, UPT, UR4, 0x3, UPT ;  /* 0x000000030400788c */ /* 0x000fc8000bf05270 */
[----:B------:R-:W-:Y:S02]  /*59b0*/  USEL UR5, URZ, 0x1, UP0 ;  /* 0x00000001ff057887 */ /* 0x000fe40008000000 */
[----:B------:R-:W-:-:S04]  /*59c0*/  USEL UR4, UR4, URZ, UP0 ;  /* 0x000000ff04047287 */ /* 0x000fc80008000000 */
[----:B------:R-:W-:Y:S01]  /*59d0*/  ULEA UR4, UR4, UR24, 0x3 ;  /* 0x0000001804047291 */ /* 0x000fe2000f8e18ff */
[----:B--2---:R-:W-:-:S04]  /*59e0*/  LOP3.LUT R3, R11, UR5, RZ, 0x3c, !PT ;  /* 0x000000050b037c12 */ /* 0x004fc8000f8e3cff */
[----:B------:R-:W-:Y:S01]  /*59f0*/  SHF.L.U32 R3, R3, 0x1f, RZ ;  /* 0x0000001f03037819 */ /* 0x000fe200000006ff */
[----:B------:R-:W-:-:S07]  /*5a00*/  IMAD.U32 R0, RZ, RZ, UR4 ;  /* 0x00000004ff007e24 */ /* 0x000fce000f8e00ff */
.L_x_104:
[----:B--2---:R2:W3:Y:S02]  /*5a10*/  SYNCS.PHASECHK.TRANS64.TRYWAIT P0, [R0+URZ], R3 ;  /* 0x00000003000075a7 */ /* 0x0044e400080011ff */
[----:B---3--:R-:W-:Y:S05]  /*5a20*/  @!P0 NANOSLEEP.SYNCS 0x989680 ;  /* 0x009896800000895d */ /* 0x008fea0003900000 */
[----:B------:R-:W3:Y:S02]  /*5a30*/  @!P0 SYNCS.PHASECHK.TRANS64 P0, [R0+URZ], R3 ;  /* 0x00000003000085a7 */ /* 0x000ee400080010ff */
[----:B-1-3--:R-:W-:Y:S05]  /*5a40*/  @P0 EXIT ;  /* 0x000000000000094d */ /* 0x00afea0003800000 */
[----:B------:R-:W-:Y:S05]  /*5a50*/  BRA `(.L_x_104) ;  /* 0xfffffffc00ec7947 */ /* 0x000fea000383ffff */
.L_x_92:
[----:B------:R-:W-:-:S06]  /*5a60*/  UISETP.GE.AND UP0, UPT, UR20, 0x4, UPT ;  /* 0x000000041400788c */ /* 0x000fcc000bf06270 */
[----:B------:R-:W-:-:S13]  /*5a70*/  PLOP3.LUT P0, PT, PT, PT, UP0, 0x80, 0x8 ;  /* 0x000000000008781c */ /* 0x000fda0003f0f008 */
[----:B-1----:R-:W-:Y:S05]  /*5a80*/  @!P0 EXIT ;  /* 0x000000000000894d */ /* 0x002fea0003800000 */
[----:B------:R-:W1:Y:S08]  /*5a90*/  S2UR UR4, SR_CgaCtaId ;  /* 0x00000000000479c3 */ /* 0x000e700000008800 */
[----:B------:R-:W-:Y:S01]  /*5aa0*/  BAR.SYNC.DEFER_BLOCKING 0x6, 0xa0 ;  /* 0x0182800000007b1d */ /* 0x000fe20000010000 */
[C---:B------:R-:W-:Y:S01]  /*5ab0*/  IMAD.SHL.U32 R2, R92.reuse, 0x20, RZ ;  /* 0x000000205c027824 */ /* 0x040fe200078e00ff */
[C---:B------:R-:W-:Y:S01]  /*5ac0*/  LOP3.LUT R93, R92.reuse, 0x2, RZ, 0xc0, !PT ;  /* 0x000000025c5d7812 */ /* 0x040fe200078ec0ff */
[C---:B------:R-:W-:Y:S01]  /*5ad0*/  IMAD.SHL.U32 R97, R92.reuse, 0x4, RZ ;  /* 0x000000045c617824 */ /* 0x040fe200078e00ff */
[C---:B------:R-:W-:Y:S01]  /*5ae0*/  LOP3.LUT R98, R92.reuse, 0x60, RZ, 0xc0, !PT ;  /* 0x000000605c627812 */ /* 0x040fe200078ec0ff */
[----:B------:R-:W-:Y:S01]  /*5af0*/  IMAD.U32 R37, R92, 0x10000, RZ ;  /* 0x000100005c257824 */ /* 0x000fe200078e00ff */
[----:B------:R-:W-:-:S02]  /*5b00*/  UMOV UR47, 0x400 ;  /* 0x00000400002f7882 */ /* 0x000fc40000000000 */
[----:B------:R-:W2:Y:S01]  /*5b10*/  LDC.64 R78, c[0x0][0x8b0] ;  /* 0x00022c00ff4e7b82 */ /* 0x000ea20000000a00 */
[----:B------:R-:W-:Y:S01]  /*5b20*/  LOP3.LUT R4, R2, 0xc0, RZ, 0xc0, !PT ;  /* 0x000000c002047812 */ /* 0x000fe200078ec0ff */
[----:B------:R-:W-:Y:S01]  /*5b30*/  HFMA2 R36, -RZ, RZ, 0, 0 ;  /* 0x00000000ff247431 */ /* 0x000fe200000001ff */
[----:B------:R-:W-:Y:S02]  /*5b40*/  LOP3.LUT R92, R92, 0x4, RZ, 0xc0, !PT ;  /* 0x000000045c5c7812 */ /* 0x000fe400078ec0ff */
[----:B------:R-:W-:Y:S02]  /*5b50*/  CS2R R94, SRZ ;  /* 0x00000000005e7805 */ /* 0x000fe4000001ff00 */
[----:B------:R-:W-:Y:S01]  /*5b60*/  LOP3.LUT R97, R4, 0x18, R97, 0xf8, !PT ;  /* 0x0000001804617812 */ /* 0x000fe200078ef861 */
[----:B------:R-:W-:Y:S01]  /*5b70*/  IMAD.MOV.U32 R91, RZ, RZ, RZ ;  /* 0x000000ffff5b7224 */ /* 0x000fe200078e00ff */
[----:B------:R-:W-:Y:S01]  /*5b80*/  LOP3.LUT R37, R37, 0x600000, RZ, 0xc0, !PT ;  /* 0x0060000025257812 */ /* 0x000fe200078ec0ff */
[----:B------:R-:W3:Y:S01]  /*5b90*/  LDC.64 R76, c[0x0][0x8a8] ;  /* 0x00022a00ff4c7b82 */ /* 0x000ee20000000a00 */
[C---:B------:R-:W-:Y:S01]  /*5ba0*/  IADD3 R96, PT, PT, -R92.reuse, 0x2, RZ ;  /* 0x000000025c607810 */ /* 0x040fe20007ffe1ff */
[----:B------:R-:W-:Y:S01]  /*5bb0*/  IMAD.MOV R93, RZ, RZ, -R93 ;  /* 0x000000ffff5d7224 */ /* 0x000fe200078e0a5d */
[----:B------:R-:W-:Y:S01]  /*5bc0*/  LOP3.LUT R97, R97, 0xf20, R2, 0xf8, !PT ;  /* 0x00000f2061617812 */ /* 0x000fe200078ef802 */
[----:B------:R-:W4:Y:S01]  /*5bd0*/  LDCU UR62, c[0x0][0x370] ;  /* 0x00006e00ff3e77ac */ /* 0x000f220008000800 */
[----:B------:R-:W-:Y:S01]  /*5be0*/  IADD3 R92, PT, PT, -R92, RZ, RZ ;  /* 0x000000ff5c5c7210 */ /* 0x000fe20007ffe1ff */
[----:B------:R-:W-:Y:S01]  /*5bf0*/  IMAD.SHL.U32 R96, R96, 0x10, RZ ;  /* 0x0000001060607824 */ /* 0x000fe200078e00ff */
[----:B-1----:R-:W-:Y:S01]  /*5c00*/  ULEA UR47, UR4, UR47, 0x18 ;  /* 0x0000002f042f7291 */ /* 0x002fe2000f8ec0ff */
[----:B------:R-:W1:Y:S01]  /*5c10*/  LDCU.64 UR4, c[0x0][0x890] ;  /* 0x00011200ff0477ac */ /* 0x000e620008000a00 */
[----:B------:R-:W-:Y:S01]  /*5c20*/  UMOV UR54, 0x1 ;  /* 0x0000000100367882 */ /* 0x000fe20000000000 */
[----:B------:R-:W-:Y:S01]  /*5c30*/  UMOV UR46, URZ ;  /* 0x000000ff002e7c82 */ /* 0x000fe20008000000 */
[----:B------:R-:W2:Y:S05]  /*5c40*/  LDCU UR43, c[0x0][0xb0c] ;  /* 0x00016180ff2b77ac */ /* 0x000eaa0008000800 */
[----:B------:R-:W4:Y:S01]  /*5c50*/  LDS R0, [UR47+0x190] ;  /* 0x0001902fff007984 */ /* 0x000f220008000800 */
[----:B------:R-:W2:Y:S01]  /*5c60*/  LDCU UR39, c[0x0][0xb30] ;  /* 0x00016600ff2777ac */ /* 0x000ea20008000800 */
[----:B------:R-:W2:Y:S01]  /*5c70*/  LDCU.64 UR60, c[0x0][0x888] ;  /* 0x00011100ff3c77ac */ /* 0x000ea20008000a00 */
[----:B-1----:R-:W-:Y:S01]  /*5c80*/  IMAD.U32 R100, RZ, RZ, UR4 ;  /* 0x00000004ff647e24 */ /* 0x002fe2000f8e00ff */
[----:B------:R-:W-:Y:S01]  /*5c90*/  UIADD3 UR4, UPT, UPT, UR47, 0x200, URZ ;  /* 0x000002002f047890 */ /* 0x000fe2000fffe0ff */
[----:B------:R-:W-:Y:S01]  /*5ca0*/  IMAD.U32 R99, RZ, RZ, UR5 ;  /* 0x00000005ff637e24 */ /* 0x000fe2000f8e00ff */
[----:B------:R-:W1:Y:S04]  /*5cb0*/  LDCU.64 UR40, c[0x0][0xb28] ;  /* 0x00016500ff2877ac */ /* 0x000e680008000a00 */
[----:B------:R-:W-:Y:S01]  /*5cc0*/  LEA R97, R97, UR4, 0x1 ;  /* 0x0000000461617c11 */ /* 0x000fe2000f8e08ff */
[----:B------:R-:W1:Y:S01]  /*5cd0*/  LDCU.128 UR56, c[0x0][0xb10] ;  /* 0x00016200ff3877ac */ /* 0x000e620008000c00 */
[----:B------:R-:W1:Y:S01]  /*5ce0*/  LDCU UR55, c[0x0][0x374] ;  /* 0x00006e80ff3777ac */ /* 0x000e620008000800 */
[----:B------:R-:W-:Y:S01]  /*5cf0*/  UMOV UR53, URZ ;  /* 0x000000ff00357c82 */ /* 0x000fe20008000000 */
[----:B------:R-:W-:Y:S01]  /*5d00*/  UMOV UR52, URZ ;  /* 0x000000ff00347c82 */ /* 0x000fe20008000000 */
[----:B----4-:R-:W-:-:S02]  /*5d10*/  IMAD.IADD R37, R0, 0x1, R37 ;  /* 0x0000000100257824 */ /* 0x010fc400078e0225 */
[----:B-123--:R-:W-:-:S07]  /*5d20*/  IMAD.U32 R0, RZ, RZ, UR4 ;  /* 0x00000004ff007e24 */ /* 0x00efce000f8e00ff */
.L_x_135:
[C---:B------:R-:W-:Y:S02]  /*5d30*/  LEA R3, R91.reuse, UR47, 0x3 ;  /* 0x0000002f5b037c11 */ /* 0x040fe4000f8e18ff */
[----:B------:R-:W-:Y:S02]  /*5d40*/  SHF.L.U32 R0, R94, 0x1f, RZ ;  /* 0x0000001f5e007819 */ /* 0x000fe400000006ff */
[----:B------:R-:W-:Y:S02]  /*5d50*/  LEA R5, R91, UR47, 0x4 ;  /* 0x0000002f5b057c11 */ /* 0x000fe4000f8e20ff */
[----:B-1----:R-:W1:Y:S02]  /*5d60*/  SYNCS.PHASECHK.TRANS64.TRYWAIT P0, [R3+URZ+0xe0], R0 ;  /* 0x0000e000030075a7 */ /* 0x002e6400080011ff */
[----:B-1----:R-:W-:Y:S05]  /*5d70*/  @!P0 BRA `(.L_x_105) ;  /* 0x0000003400e08947 */ /* 0x002fea0003800000 */
.L_x_192:
[----:B------:R-:W2:Y:S01]  /*5d80*/  LDS.128 R4, [R5+0x170] ;  /* 0x0001700005047984 */ /* 0x000ea20000000c00 */
        /* <DEDUP_REMOVED lines=10> */
[----:B------:R-:W-:Y:S01]  /*5e30*/  PLOP3.LUT P0, PT, PT, PT, UP1, 0x80, 0x8 ;  /* 0x000000000008781c */ /* 0x000fe20003f0f018 */
[----:B------:R-:W-:Y:S06]  /*5e40*/  UP2UR UR4, UPR, URZ, 0x2 ;  /* 0x00000002ff047883 */ /* 0x000fec0008000000 */
[----:B------:R-:W-:Y:S06]  /*5e50*/  IMAD.U32 R101, RZ, RZ, UR4 ;  /* 0x00000004ff657e24 */ /* 0x000fec000f8e00ff */
[----:B-1----:R-:W-:Y:S02]  /*5e60*/  @P0 SHF.R.U32.HI R0, RZ, 0x10, R5 ;  /* 0x00000010ff000819 */ /* 0x002fe40000011605 */
        /* <DEDUP_REMOVED lines=12> */
[----:B------:R-:W2:Y:S01]  /*5f30*/  LDCU UR12, c[0x0][0xb20] ;  /* 0x00016400ff0c77ac */ /* 0x000ea20008000800 */
[----:B------:R-:W-:Y:S02]  /*5f40*/  UIMAD.WIDE.U32 UR4, UR55, UR59, URZ ;  /* 0x0000003b370472a5 */ /* 0x000fe4000f8e00ff */
[----:B------:R-:W-:Y:S02]  /*5f50*/  UIMAD.WIDE.U32 UR6, UR62, UR56, URZ ;  /* 0x000000383e0672a5 */ /* 0x000fe4000f8e00ff */
[----:B------:R-:W-:Y:S02]  /*5f60*/  UISETP.NE.AND UP0, UPT, UR58, 0x1, UPT ;  /* 0x000000013a00788c */ /* 0x000fe4000bf05270 */
[----:B------:R-:W-:Y:S02]  /*5f70*/  UIMAD.WIDE.U32 UR8, UR37, UR59, URZ ;  /* 0x0000003b250872a5 */ /* 0x000fe4000f8e00ff */
[----:B------:R-:W-:Y:S02]  /*5f80*/  UIMAD.WIDE.U32 UR10, UR38, UR56, URZ ;  /* 0x00000038260a72a5 */ /* 0x000fe4000f8e00ff */
[----:B------:R-:W-:Y:S02]  /*5f90*/  UISETP.NE.AND UP1, UPT, UR43, 0x1, UPT ;  /* 0x000000012b00788c */ /* 0x000fe4000bf25270 */
[----:B------:R-:W-:Y:S01]  /*5fa0*/  UISETP.NE.AND UP2, UPT, UR42, 0x1, UPT ;  /* 0x000000012a00788c */ /* 0x000fe2000bf45270 */
[----:B------:R-:W-:Y:S02]  /*5fb0*/  UMOV UR4, UR5 ;  /* 0x0000000500047c82 */ /* 0x000fe40008000000 */
[----:B--2---:R-:W-:Y:S03]  /*5fc0*/  USHF.R.U32.HI UR5, URZ, UR12, UR4 ;  /* 0x0000000cff057299 */ /* 0x004fe60008011604 */
[----:B------:R-:W-:Y:S02]  /*5fd0*/  UMOV UR4, UR7 ;  /* 0x0000000700047c82 */ /* 0x000fe40008000000 */
[----:B------:R-:W-:Y:S02]  /*5fe0*/  USHF.R.U32.HI UR7, URZ, UR57, UR4 ;  /* 0x00000039ff077299 */ /* 0x000fe40008011604 */
[----:B------:R-:W-:Y:S02]  /*5ff0*/  USEL UR4, UR55, UR5, !UP0 ;  /* 0x0000000537047287 */ /* 0x000fe4000c000000 */
[----:B------:R-:W-:Y:S01]  /*6000*/  USEL UR7, UR62, UR7, !UP1 ;  /* 0x000000073e077287 */ /* 0x000fe2000c800000 */
[----:B------:R-:W-:Y:S01]  /*6010*/  UMOV UR5, UR9 ;  /* 0x0000000900057c82 */ /* 0x000fe20008000000 */
[----:B------:R-:W-:Y:S02]  /*6020*/  UIMAD.WIDE.U32 UR8, UR4, UR40, URZ ;  /* 0x00000028040872a5 */ /* 0x000fe4000f8e00ff */
[----:B------:R-:W-:Y:S03]  /*6030*/  USHF.R.U32.HI UR6, URZ, UR12, UR5 ;  /* 0x0000000cff067299 */ /* 0x000fe60008011605 */
[----:B------:R-:W-:Y:S01]  /*6040*/  UMOV UR5, UR11 ;  /* 0x0000000b00057c82 */ /* 0x000fe20008000000 */
[----:B------:R-:W-:Y:S02]  /*6050*/  UIMAD.WIDE.U32 UR10, UR7, UR40, URZ ;  /* 0x00000028070a72a5 */ /* 0x000fe4000f8e00ff */
[----:B------:R-:W-:Y:S02]  /*6060*/  USHF.R.U32.HI UR12, URZ, UR57, UR5 ;  /* 0x00000039ff0c7299 */ /* 0x000fe40008011605 */
[----:B------:R-:W-:Y:S01]  /*6070*/  USEL UR6, UR37, UR6, !UP0 ;  /* 0x0000000625067287 */ /* 0x000fe2000c000000 */
[----:B------:R-:W-:Y:S02]  /*6080*/  UMOV UR5, UR9 ;  /* 0x0000000900057c82 */ /* 0x000fe40008000000 */
[----:B------:R-:W-:Y:S01]  /*6090*/  UMOV UR10, UR11 ;  /* 0x0000000b000a7c82 */ /* 0x000fe20008000000 */
[----:B------:R-:W-:Y:S02]  /*60a0*/  @UP2 USHF.R.U32.HI UR4, URZ, UR41, UR5 ;  /* 0x00000029ff042299 */ /* 0x000fe40008011605 */
[----:B------:R-:W-:Y:S02]  /*60b0*/  @UP2 USHF.R.U32.HI UR7, URZ, UR41, UR10 ;  /* 0x00000029ff072299 */ /* 0x000fe4000801160a */
[----:B------:R-:W-:Y:S02]  /*60c0*/  UIMAD UR4, UR42, UR4, URZ ;  /* 0x000000042a0472a4 */ /* 0x000fe4000f8e02ff */
[----:B------:R-:W-:Y:S02]  /*60d0*/  UIMAD.WIDE.U32 UR10, UR6, UR40, URZ ;  /* 0x00000028060a72a5 */ /* 0x000fe4000f8e00ff */
[----:B------:R-:W-:Y:S02]  /*60e0*/  USEL UR5, UR38, UR12, !UP1 ;  /* 0x0000000c26057287 */ /* 0x000fe4000c800000 */
[----:B------:R-:W-:Y:S02]  /*60f0*/  UIMAD UR8, UR42, UR7, URZ ;  /* 0x000000072a0872a4 */ /* 0x000fe4000f8e02ff */
[----:B------:R-:W-:Y:S03]  /*6100*/  UISETP.GE.AND UP0, UPT, UR6, UR4, UPT ;  /* 0x000000040600728c */ /* 0x000fe6000bf06270 */
[----:B------:R-:W-:Y:S01]  /*6110*/  UMOV UR4, UR11 ;  /* 0x0000000b00047c82 */ /* 0x000fe20008000000 */
[----:B------:R-:W-:Y:S02]  /*6120*/  UISETP.GE.OR UP0, UPT, UR5, UR8, UP0 ;  /* 0x000000080500728c */ /* 0x000fe40008706670 */
[----:B------:R-:W-:Y:S02]  /*6130*/  USHF.R.U32.HI UR4, URZ, UR41, UR4 ;  /* 0x00000029ff047299 */ /* 0x000fe40008011604 */
[----:B------:R-:W-:Y:S02]  /*6140*/  UIMAD.WIDE.U32 UR8, UR5, UR40, URZ ;  /* 0x00000028050872a5 */ /* 0x000fe4000f8e00ff */
[----:B------:R-:W-:Y:S02]  /*6150*/  USEL UR11, UR6, UR4, !UP2 ;  /* 0x00000004060b7287 */ /* 0x000fe4000d000000 */
[----:B------:R-:W-:Y:S02]  /*6160*/  UIADD3 UR8, UPT, UPT, -UR5, URZ, URZ ;  /* 0x000000ff05087290 */ /* 0x000fe4000fffe1ff */
[----:B------:R-:W-:Y:S01]  /*6170*/  UIADD3 UR10, UPT, UPT, -UR11, URZ, URZ ;  /* 0x000000ff0b0a7290 */ /* 0x000fe2000fffe1ff */
[----:B------:R-:W-:Y:S01]  /*6180*/  @!UP0 UMOV UR4, UR9 ;  /* 0x0000000900048c82 */ /* 0x000fe20008000000 */
[----:B------:R-:W-:Y:S02]  /*6190*/  UIADD3 UR9, UPT, UPT, -UR6, URZ, URZ ;  /* 0x000000ff06097290 */ /* 0x000fe4000fffe1ff */
[----:B------:R-:W-:Y:S02]  /*61a0*/  @!UP0 USHF.R.U32.HI UR4, URZ, UR41, UR4 ;  /* 0x00000029ff048299 */ /* 0x000fe40008011604 */
[----:B------:R-:W-:Y:S02]  /*61b0*/  UIMAD UR10, UR42, UR10, UR6 ;  /* 0x0000000a2a0a72a4 */ /* 0x000fe4000f8e0206 */
[----:B------:R-:W-:Y:S04]  /*61c0*/  @!UP0 USEL UR4, UR5, UR4, !UP2 ;  /* 0x0000000405048287 */ /* 0x000fe8000d000000 */
[----:B------:R-:W-:Y:S02]  /*61d0*/  @!UP0 UIMAD UR10, UR7, UR10, UR4 ;  /* 0x0000000a070a82a4 */ /* 0x000fe4000f8e0204 */
[----:B------:R-:W-:Y:S02]  /*61e0*/  @!UP0 UIADD3 UR11, UPT, UPT, UR11, -UR4, URZ ;  /* 0x800000040b0b8290 */ /* 0x000fe4000fffe0ff */
[----:B------:R-:W-:Y:S02]  /*61f0*/  UIMAD UR7, UR43, UR8, UR38 ;  /* 0x000000082b0772a4 */ /* 0x000fe4000f8e0226 */
[----:B------:R-:W-:Y:S02]  /*6200*/  @!UP0 UIMAD UR6, UR11, UR42, UR5 ;  /* 0x0000002a0b0682a4 */ /* 0x000fe4000f8e0205 */
[----:B------:R-:W-:Y:S01]  /*6210*/  UIMAD UR4, UR58, UR9, UR37 ;  /* 0x000000093a0472a4 */ /* 0x000fe2000f8e0225 */
[----:B------:R-:W-:Y:S02]  /*6220*/  @!UP0 UMOV UR5, UR10 ;  /* 0x0000000a00058c82 */ /* 0x000fe40008000000 */
[----:B------:R-:W-:Y:S02]  /*6230*/  UIMAD UR38, UR5, UR43, UR7 ;  /* 0x0000002b052672a4 */ /* 0x000fe4000f8e0207 */
[----:B------:R-:W-:Y:S11]  /*6240*/  UIMAD UR37, UR6, UR58, UR4 ;  /* 0x0000003a062572a4 */ /* 0x000ff6000f8e0204 */
[----:B------:R-:W-:Y:S01]  /*6250*/  @!UPT UIADD3 URZ, UPT, UPT, URZ, URZ, URZ ;  /* 0x000000fffffff290 */ /* 0x000fe2000fffe0ff */
.L_x_106:
[----:B------:R-:W-:Y:S01]  /*6260*/  UISETP.NE.AND UP0, UPT, UR39, 0x1, UPT ;  /* 0x000000012700788c */ /* 0x000fe2000bf05270 */
[----:B------:R-:W-:Y:S01]  /*6270*/  IADD3 R91, PT, PT, R91, 0x1, RZ ;  /* 0x000000015b5b7810 */ /* 0x000fe20007ffe0ff */
[----:B------:R-:W-:Y:S02]  /*6280*/  UIADD3 UR11, UPT, UPT, UR47, 0x200, URZ ;  /* 0x000002002f0b7890 */ /* 0x000fe4000fffe0ff */
[----:B------:R-:W-:Y:S02]  /*6290*/  USHF.L.U32 UR50, UR32, 0x7, URZ ;  /* 0x0000000720327899 */ /* 0x000fe400080006ff */
[----:B------:R-:W-:Y:S05]  /*62a0*/  USHF.L.U32 UR49, UR33, 0x6, URZ ;  /* 0x0000000621317899 */ /* 0x000fea00080006ff */
[----:B------:R-:W2:Y:S01]  /*62b0*/  @!UP0 LDCU.128 UR12, c[0x0][0xb10] ;  /* 0x00016200ff0c87ac */ /* 0x000ea20008000c00 */
[----:B------:R-:W3:Y:S01]  /*62c0*/  @!UP0 LDCU UR5, c[0x0][0xb0c] ;  /* 0x00016180ff0587ac */ /* 0x000ee20008000800 */
[----:B------:R-:W4:Y:S01]  /*62d0*/  @!UP0 LDCU UR10, c[0x0][0xb20] ;  /* 0x00016400ff0a87ac */ /* 0x000f220008000800 */
[----:B--2---:R-:W-:Y:S02]  /*62e0*/  UIMAD.WIDE.U32 UR8, UR38, UR12, URZ ;  /* 0x0000000c260872a5 */ /* 0x004fe4000f8e00ff */
[----:B------:R-:W-:Y:S02]  /*62f0*/  UIMAD.WIDE.U32 UR6, UR37, UR15, URZ ;  /* 0x0000000f250672a5 */ /* 0x000fe4000f8e00ff */
[----:B------:R-:W-:Y:S03]  /*6300*/  @!UP0 UISETP.NE.AND UP1, UPT, UR14, 0x1, UPT ;  /* 0x000000010e00888c */ /* 0x000fe6000bf25270 */
[----:B------:R-:W-:Y:S01]  /*6310*/  @!UP0 UMOV UR4, UR9 ;  /* 0x0000000900048c82 */ /* 0x000fe20008000000 */
[----:B---3--:R-:W-:Y:S02]  /*6320*/  @!UP0 UISETP.NE.AND UP2, UPT, UR5, 0x1, UPT ;  /* 0x000000010500888c */ /* 0x008fe4000bf45270 */
[----:B------:R-:W-:Y:S01]  /*6330*/  @!UP0 USHF.R.U32.HI UR4, URZ, UR13, UR4 ;  /* 0x0000000dff048299 */ /* 0x000fe20008011604 */
[----:B------:R-:W-:Y:S02]  /*6340*/  @!UP0 UMOV UR6, UR7 ;  /* 0x0000000700068c82 */ /* 0x000fe40008000000 */
[----:B----4-:R-:W-:Y:S02]  /*6350*/  @!UP0 USHF.R.U32.HI UR6, URZ, UR10, UR6 ;  /* 0x0000000aff068299 */ /* 0x010fe40008011606 */
[----:B------:R-:W-:Y:S02]  /*6360*/  @!UP0 USEL UR7, UR38, UR4, !UP2 ;  /* 0x0000000426078287 */ /* 0x000fe4000d000000 */
[----:B------:R-:W-:Y:S04]  /*6370*/  @!UP0 USEL UR6, UR37, UR6, !UP1 ;  /* 0x0000000625068287 */ /* 0x000fe8000c800000 */
[----:B------:R-:W-:Y:S02]  /*6380*/  @!UP0 UIADD3 UR4, UPT, UPT, -UR7, UR6, URZ ;  /* 0x0000000607048290 */ /* 0x000fe4000fffe1ff */
[----:B------:R-:W-:Y:S02]  /*6390*/  @!UP0 UIADD3 UR6, UPT, UPT, UR7, -UR6, URZ ;  /* 0x8000000607068290 */ /* 0x000fe4000fffe0ff */
[----:B------:R-:W-:Y:S02]  /*63a0*/  @!UP0 UIMAD UR38, UR4, UR5, UR38 ;  /* 0x00000005042682a4 */ /* 0x000fe4000f8e0226 */
[----:B------:R-:W-:Y:S02]  /*63b0*/  @!UP0 UIMAD UR37, UR6, UR14, UR37 ;  /* 0x0000000e062582a4 */ /* 0x000fe4000f8e0225 */
[----:B------:R-:W-:Y:S09]  /*63c0*/  ULOP3.LUT UP0, URZ, UR11, 0x1b0, URZ, 0xc0, !UPT ;  /* 0x000001b00bff7892 */ /* 0x000ff2000f80c0ff */
[----:B------:R-:W-:Y:S05]  /*63d0*/  BRA.U !UP0, `(.L_x_107) ;  /* 0x00000001087c7547 */ /* 0x000fea000b800000 */
[----:B------:R-:W2:Y:S01]  /*63e0*/  LDCU.64 UR8, c[0x4][0x80] ;  /* 0x01001000ff0877ac */ /* 0x000ea20008000a00 */
[----:B------:R-:W-:Y:S01]  /*63f0*/  MOV R2, 0x0 ;  /* 0x0000000000027802 */ /* 0x000fe20000000f00 */
[----:B------:R-:W-:Y:S02]  /*6400*/  HFMA2 R12, -RZ, RZ, 0, 5.9604644775390625e-08 ;  /* 0x00000001ff0c7431 */ /* 0x000fe400000001ff */
[----:B------:R-:W-:Y:S01]  /*6410*/  IMAD.MOV.U32 R8, RZ, RZ, 0x70 ;  /* 0x00000070ff087424 */ /* 0x000fe200078e00ff */
[----:B------:R3:W4:Y:S01]  /*6420*/  LDC.64 R14, c[0x4][R2] ;  /* 0x01000000020e7b82 */ /* 0x0007220000000a00 */
[----:B------:R-:W1:Y:S01]  /*6430*/  LDCU.64 UR6, c[0x4][0x88] ;  /* 0x01001100ff0677ac */ /* 0x000e620008000a00 */
[----:B------:R-:W-:Y:S01]  /*6440*/  IMAD.MOV.U32 R13, RZ, RZ, RZ ;  /* 0x000000ffff0d7224 */ /* 0x000fe200078e00ff */
[----:B------:R-:W1:Y:S01]  /*6450*/  LDCU.64 UR4, c[0x4][0x8] ;  /* 0x01000100ff0477ac */ /* 0x000e620008000a00 */
[----:B--2---:R-:W-:Y:S01]  /*6460*/  MOV R5, UR9 ;  /* 0x0000000900057c02 */ /* 0x004fe20008000f00 */
[----:B------:R-:W-:Y:S01]  /*6470*/  IMAD.U32 R4, RZ, RZ, UR8 ;  /* 0x00000008ff047e24 */ /* 0x000fe2000f8e00ff */
[----:B-1----:R-:W-:Y:S01]  /*6480*/  MOV R7, UR7 ;  /* 0x0000000700077c02 */ /* 0x002fe20008000f00 */
[----:B------:R-:W-:Y:S01]  /*6490*/  IMAD.U32 R6, RZ, RZ, UR6 ;  /* 0x00000006ff067e24 */ /* 0x000fe2000f8e00ff */
[----:B------:R-:W-:Y:S01]  /*64a0*/  MOV R11, UR5 ;  /* 0x00000005000b7c02 */ /* 0x000fe20008000f00 */
[----:B------:R-:W-:Y:S02]  /*64b0*/  IMAD.U32 R10, RZ, RZ, UR4 ;  /* 0x00000004ff0a7e24 */ /* 0x000fe4000f8e00ff */
[----:B------:R-:W-:Y:S07]  /*64c0*/  LEPC R20, `(.L_x_108) ;  /* 0x000000001014794e */ /* 0x000fee0000000000 */
[----:B---345:R-:W-:Y:S05]  /*64d0*/  CALL.ABS.NOINC R14 ;  /* 0x000000000e007343 */ /* 0x038fea0003c00000 */
.L_x_108:
[----:B------:R-:W1:Y:S01]  /*64e0*/  LDCU.64 UR8, c[0x4][0x80] ;  /* 0x01001000ff0877ac */ /* 0x000e620008000a00 */
[----:B------:R-:W2:Y:S01]  /*64f0*/  LDC.64 R2, c[0x4][R2] ;  /* 0x0100000002027b82 */ /* 0x000ea20000000a00 */
[----:B------:R-:W-:Y:S02]  /*6500*/  HFMA2 R12, -RZ, RZ, 0, 5.9604644775390625e-08 ;  /* 0x00000001ff0c7431 */ /* 0x000fe400000001ff */
[----:B------:R-:W-:Y:S02]  /*6510*/  IMAD.MOV.U32 R8, RZ, RZ, 0x70 ;  /* 0x00000070ff087424 */ /* 0x000fe400078e00ff */
[----:B------:R-:W-:Y:S01]  /*6520*/  IMAD.MOV.U32 R13, RZ, RZ, RZ ;  /* 0x000000ffff0d7224 */ /* 0x000fe200078e00ff */
[----:B------:R-:W3:Y:S01]  /*6530*/  LDCU.64 UR6, c[0x4][0x88] ;  /* 0x01001100ff0677ac */ /* 0x000ee20008000a00 */
[----:B------:R-:W4:Y:S01]  /*6540*/  LDCU.64 UR4, c[0x4][0x8] ;  /* 0x01000100ff0477ac */ /* 0x000f220008000a00 */
[----:B-1----:R-:W-:Y:S02]  /*6550*/  MOV R4, UR8 ;  /* 0x0000000800047c02 */ /* 0x002fe40008000f00 */
[----:B------:R-:W-:Y:S02]  /*6560*/  MOV R5, UR9 ;  /* 0x0000000900057c02 */ /* 0x000fe40008000f00 */
[----:B---3--:R-:W-:Y:S01]  /*6570*/  MOV R7, UR7 ;  /* 0x0000000700077c02 */ /* 0x008fe20008000f00 */
[----:B------:R-:W-:Y:S01]  /*6580*/  IMAD.U32 R6, RZ, RZ, UR6 ;  /* 0x00000006ff067e24 */ /* 0x000fe2000f8e00ff */
[----:B----4-:R-:W-:Y:S01]  /*6590*/  MOV R11, UR5 ;  /* 0x00000005000b7c02 */ /* 0x010fe20008000f00 */
[----:B------:R-:W-:Y:S02]  /*65a0*/  IMAD.U32 R10, RZ, RZ, UR4 ;  /* 0x00000004ff0a7e24 */ /* 0x000fe4000f8e00ff */
[----:B------:R-:W-:Y:S07]  /*65b0*/  LEPC R20, `(.L_x_107) ;  /* 0x000000001014794e */ /* 0x000fee0000000000 */
[----:B--2---:R-:W-:Y:S05]  /*65c0*/  CALL.ABS.NOINC R2 ;  /* 0x0000000002007343 */ /* 0x004fea0003c00000 */
.L_x_107:
[----:B------:R-:W-:Y:S02]  /*65d0*/  R2UR UR6, R88 ;  /* 0x00000000580672ca */ /* 0x000fe400000e0000 */
[----:B------:R-:W-:Y:S02]  /*65e0*/  R2UR UR5, R100 ;  /* 0x00000000640572ca */ /* 0x000fe400000e0000 */
[----:B------:R-:W-:Y:S02]  /*65f0*/  R2UR UR4, R99 ;  /* 0x00000000630472ca */ /* 0x000fe400000e0000 */
[----:B------:R-:W-:Y:S02]  /*6600*/  ISETP.NE.U32.AND P4, PT, R78, RZ, PT ;  /* 0x000000ff4e00720c */ /* 0x000fe40003f85070 */
[----:B------:R-:W-:Y:S02]  /*6610*/  ISETP.NE.U32.AND P2, PT, RZ, UR60, PT ;  /* 0x0000003cff007c0c */ /* 0x000fe4000bf45070 */
[----:B------:R-:W-:Y:S02]  /*6620*/  ISETP.NE.AND.EX P4, PT, R79, RZ, PT, P4 ;  /* 0x000000ff4f00720c */ /* 0x000fe40003f85340 */
[----:B------:R-:W-:Y:S01]  /*6630*/  ISETP.NE.AND.EX P2, PT, RZ, UR61, PT, P2 ;  /* 0x0000003dff007c0c */ /* 0x000fe2000bf45320 */
[----:B------:R-:W-:Y:S02]  /*6640*/  UISETP.NE.AND UP2, UPT, UR6, URZ, UPT ;  /* 0x000000ff0600728c */ /* 0x000fe4000bf45270 */
[----:B------:R-:W-:Y:S04]  /*6650*/  UISETP.NE.U32.AND UP0, UPT, UR5, URZ, UPT ;  /* 0x000000ff0500728c */ /* 0x000fe8000bf05070 */
[----:B------:R-:W-:Y:S01]  /*6660*/  UISETP.NE.AND.EX UP1, UPT, UR4, URZ, UPT, UP0 ;  /* 0x000000ff0400728c */ /* 0x000fe2000bf25300 */
[----:B------:R-:W-:Y:S01]  /*6670*/  PLOP3.LUT P1, PT, PT, PT, UP2, 0x80, 0x8 ;  /* 0x000000000008781c */ /* 0x000fe20003f2f028 */
[----:B------:R-:W-:Y:S03]  /*6680*/  UPLOP3.LUT UP0, UPT, UPT, UPT, UPT, 0x40, 0x4 ;  /* 0x000000000004789c */ /* 0x000fe60003f0e870 */
[----:B------:R-:W-:Y:S06]  /*6690*/  @UP2 UPLOP3.LUT UP0, UPT, UPT, UPT, UP1, 0x80, 0x8 ;  /* 0x000000000008289c */ /* 0x000fec0003f0f010 */
[----:B------:R-:W-:Y:S01]  /*66a0*/  PLOP3.LUT P0, PT, PT, PT, UP0, 0x80, 0x8 ;  /* 0x000000000008781c */ /* 0x000fe20003f0f008 */
[----:B------:R-:W-:Y:S01]  /*66b0*/  @!UPT UIADD3 URZ, UPT, UPT, URZ, URZ, URZ ;  /* 0x000000fffffff290 */ /* 0x000fe2000fffe0ff */
[----:B------:R-:W-:Y:S11]  /*66c0*/  BRA.U !UP1, `(.L_x_109) ;  /* 0x0000000109407547 */ /* 0x000ff6000b800000 */
[----:B------:R-:W-:Y:S01]  /*66d0*/  UISETP.NE.U32.AND UP0, UPT, UR60, URZ, UPT ;  /* 0x000000ff3c00728c */ /* 0x000fe2000bf05070 */
[----:B------:R-:W-:Y:S01]  /*66e0*/  R2UR UR6, R100 ;  /* 0x00000000640672ca */ /* 0x000fe200000e0000 */
[----:B------:R-:W2:Y:S01]  /*66f0*/  LDCU.64 UR8, c[0x0][0x358] ;  /* 0x00006b00ff0877ac */ /* 0x000ea20008000a00 */
[----:B------:R-:W-:Y:S02]  /*6700*/  HFMA2 R84, -RZ, RZ, 0, 5.9604644775390625e-08 ;  /* 0x00000001ff547431 */ /* 0x000fe400000001ff */
[----:B-1----:R-:W-:Y:S01]  /*6710*/  IMAD.MOV.U32 R0, RZ, RZ, 0x1 ;  /* 0x00000001ff007424 */ /* 0x002fe200078e00ff */
[----:B------:R-:W-:Y:S06]  /*6720*/  UISETP.NE.AND.EX UP0, UPT, UR61, URZ, UPT, UP0 ;  /* 0x000000ff3d00728c */ /* 0x000fec000bf05300 */
[----:B------:R-:W-:Y:S05]  /*6730*/  PLOP3.LUT P3, PT, PT, PT, UP0, 0x80, 0x8 ;  /* 0x000000000008781c */ /* 0x000fea0003f6f008 */
[----:B------:R-:W1:Y:S01]  /*6740*/  @UP0 LDCU.64 UR4, c[0x0][0x888] ;  /* 0x00011100ff0407ac */ /* 0x000e620008000a00 */
[----:B------:R-:W-:Y:S07]  /*6750*/  @UP0 UIMAD UR6, UR36, UR6, URZ ;  /* 0x00000006240602a4 */ /* 0x000fee000f8e02ff */
[----:B------:R-:W-:Y:S01]  /*6760*/  @!P3 PRMT R84, R0, 0x7610, R84 ;  /* 0x000076100054b816 */ /* 0x000fe20000000054 */
[----:B-1----:R-:W-:Y:S06]  /*6770*/  @UP0 UIMAD.WIDE UR4, UR6, 0x4, UR4 ;  /* 0x00000004060408a5 */ /* 0x002fec000f8e0204 */
[----:B------:R-:W-:Y:S02]  /*6780*/  IMAD.U32 R2, RZ, RZ, UR4 ;  /* 0x00000004ff027e24 */ /* 0x000fe4000f8e00ff */
[----:B------:R-:W-:Y:S03]  /*6790*/  IMAD.U32 R3, RZ, RZ, UR5 ;  /* 0x00000005ff037e24 */ /* 0x000fe6000f8e00ff */
[----:B------:R-:W1:Y:S02]  /*67a0*/  @!UP0 LDCU UR4, c[0x0][0x880] ;  /* 0x00011000ff0487ac */ /* 0x000e640008000800 */
[----:B--2--5:R2:W5:Y:S02]  /*67b0*/  @P3 LDG.E R41, desc[UR8][R2.64] ;  /* 0x0000000802293981 */ /* 0x024564000c1e1900 */
[----:B-12---:R-:W-:Y:S02]  /*67c0*/  @!P3 MOV R41, UR4 ;  /* 0x000000040029bc02 */ /* 0x006fe40008000f00 */
.L_x_109:
[----:B------:R-:W-:Y:S05]  /*67d0*/  @!P4 BRA `(.L_x_110) ;  /* 0x000000000024c947 */ /* 0x000fea0003800000 */
[----:B------:R-:W-:Y:S01]  /*67e0*/  ISETP.NE.U32.AND P3, PT, R76, RZ, PT ;  /* 0x000000ff4c00720c */ /* 0x000fe20003f65070 */
[----:B------:R-:W2:Y:S03]  /*67f0*/  LDCU.64 UR4, c[0x0][0x358] ;  /* 0x00006b00ff0477ac */ /* 0x000ea60008000a00 */
[----:B------:R-:W-:Y:S11]  /*6800*/  ISETP.NE.AND.EX P3, PT, R77, RZ, PT, P3 ;  /* 0x000000ff4d00720c */ /* 0x000ff60003f65330 */
[----:B------:R-:W-:Y:S02]  /*6810*/  @!UPT UIADD3 URZ, UPT, UPT, URZ, URZ, URZ ;  /* 0x000000fffffff290 */ /* 0x000fe4000fffe0ff */
[----:B------:R-:W3:Y:S01]  /*6820*/  @P3 LDC.64 R2, c[0x0][0x8a8] ;  /* 0x00022a00ff023b82 */ /* 0x000ee20000000a00 */
[----:B-1----:R-:W-:Y:S04]  /*6830*/  @P3 IMAD R0, R78, UR36, RZ ;  /* 0x000000244e003c24 */ /* 0x002fe8000f8e02ff */
[----:B---3--:R-:W-:Y:S05]  /*6840*/  @P3 IMAD.WIDE R2, R0, 0x4, R2 ;  /* 0x0000000400023825 */ /* 0x008fea00078e0202 */
[----:B--2--5:R2:W5:Y:S02]  /*6850*/  @P3 LDG.E R38, desc[UR4][R2.64] ;  /* 0x0000000402263981 */ /* 0x024564000c1e1900 */
[----:B--2---:R-:W3:Y:S02]  /*6860*/  @!P3 LDC R38, c[0x0][0x8a0] ;  /* 0x00022800ff26bb82 */ /* 0x004ee40000000800 */
.L_x_110:
[----:B-----5:R-:W-:Y:S01]  /*6870*/  FSETP.NEU.AND P3, PT, R41, RZ, PT ;  /* 0x000000ff2900720b */ /* 0x020fe20003f6d000 */
[----:B------:R-:W-:Y:S01]  /*6880*/  ULOP3.LUT UR4, UR54, 0x1, URZ, 0x3c, !UPT ;  /* 0x0000000136047892 */ /* 0x000fe2000f8e3cff */
[----:B------:R-:W-:Y:S01]  /*6890*/  SEL R4, RZ, 0xffffffff, P2 ;  /* 0xffffffffff047807 */ /* 0x000fe20001000000 */
[----:B------:R-:W-:Y:S01]  /*68a0*/  IMAD.U32 R108, RZ, RZ, UR46 ;  /* 0x0000002eff6c7e24 */ /* 0x000fe2000f8e00ff */
[----:B------:R-:W-:Y:S01]  /*68b0*/  @P1 LOP3.LUT P2, RZ, R84, 0xff, RZ, 0xc0, !PT ;  /* 0x000000ff54ff1812 */ /* 0x000fe2000784c0ff */
[----:B------:R-:W-:Y:S01]  /*68c0*/  IMAD.SHL.U32 R81, R93, 0x10, RZ ;  /* 0x000000105d517824 */ /* 0x000fe200078e00ff */
[----:B------:R-:W-:Y:S01]  /*68d0*/  @P1 SEL R3, RZ, 0xffffffff, P3 ;  /* 0xffffffffff031807 */ /* 0x000fe20001800000 */
[----:B------:R-:W-:Y:S01]  /*68e0*/  IMAD.U32 R109, RZ, RZ, UR4 ;  /* 0x00000004ff6d7e24 */ /* 0x000fe2000f8e00ff */
[----:B------:R-:W-:Y:S01]  /*68f0*/  LEA R89, R36, UR47, 0x3 ;  /* 0x0000002f24597c11 */ /* 0x000fe2000f8e18ff */
[----:B------:R-:W-:Y:S01]  /*6900*/  IMAD.SHL.U32 R108, R108, 0x2000, RZ ;  /* 0x000020006c6c7824 */ /* 0x000fe200078e00ff */
[----:B------:R-:W-:Y:S01]  /*6910*/  @P0 SEL R3, R4, R3, !P2 ;  /* 0x0000000304030207 */ /* 0x000fe20005000000 */
[----:B------:R-:W-:Y:S01]  /*6920*/  IMAD.SHL.U32 R80, R92, 0x10, RZ ;  /* 0x000000105c507824 */ /* 0x000fe200078e00ff */
[----:B------:R-:W-:Y:S01]  /*6930*/  SHF.L.U32 R2, R95, 0x1f, RZ ;  /* 0x0000001f5f027819 */ /* 0x000fe200000006ff */
[----:B------:R-:W-:Y:S01]  /*6940*/  IMAD.IADD R82, R97, 0x1, R108 ;  /* 0x0000000161527824 */ /* 0x000fe200078e026c */
[----:B------:R-:W-:Y:S01]  /*6950*/  @P1 LOP3.LUT R3, R3, 0x1, RZ, 0xc0, !PT ;  /* 0x0000000103031812 */ /* 0x000fe200078ec0ff */
[----:B------:R-:W-:Y:S01]  /*6960*/  BSSY B1, `(.L_x_111) ;  /* 0x0000039000017945 */ /* 0x000fe20003800000 */
[----:B------:R-:W-:Y:S01]  /*6970*/  PLOP3.LUT P2, PT, PT, PT, UP1, 0x80, 0x8 ;  /* 0x000000000008781c */ /* 0x000fe20003f4f018 */
[----:B------:R-:W-:Y:S01]  /*6980*/  IMAD.IADD R83, R82, 0x1, R81 ;  /* 0x0000000152537824 */ /* 0x000fe200078e0251 */
[----:B------:R-:W-:Y:S01]  /*6990*/  ISETP.NE.U32.OR P5, PT, R3, 0x1, !P1 ;  /* 0x000000010300780c */ /* 0x000fe20004fa5470 */
[----:B------:R-:W-:Y:S01]  /*69a0*/  IMAD.U32 R3, RZ, RZ, UR46 ;  /* 0x0000002eff037e24 */ /* 0x000fe2000f8e00ff */
[----:B------:R-:W-:Y:S01]  /*69b0*/  LOP3.LUT P4, R90, R84, 0xff, RZ, 0xc0, !PT ;  /* 0x000000ff545a7812 */ /* 0x000fe2000788c0ff */
[----:B------:R-:W-:Y:S01]  /*69c0*/  IMAD.MOV.U32 R103, RZ, RZ, 0x1 ;  /* 0x00000001ff677424 */ /* 0x000fe200078e00ff */
[----:B------:R-:W-:Y:S01]  /*69d0*/  P2R R102, PR, RZ, 0x20 ;  /* 0x00000020ff667803 */ /* 0x000fe20000000000 */
[----:B------:R-:W-:Y:S01]  /*69e0*/  IMAD R39, R36, 0x40, R37 ;  /* 0x0000004024277824 */ /* 0x000fe200078e0225 */
[----:B-1----:R-:W-:Y:S01]  /*69f0*/  LEA R0, R3, UR47, 0x3 ;  /* 0x0000002f03007c11 */ /* 0x002fe2000f8e18ff */
[----:B------:R-:W-:Y:S01]  /*6a00*/  IMAD.U32 R110, RZ, RZ, UR46 ;  /* 0x0000002eff6e7e24 */ /* 0x000fe2000f8e00ff */
[----:B------:R-:W-:Y:S02]  /*6a10*/  SEL R3, RZ, 0xffffffff, P3 ;  /* 0xffffffffff037807 */ /* 0x000fe40001800000 */
[----:B------:R-:W-:Y:S02]  /*6a20*/  CS2R R74, SRZ ;  /* 0x00000000004a7805 */ /* 0x000fe4000001ff00 */
[----:B------:R-:W-:Y:S02]  /*6a30*/  CS2R R72, SRZ ;  /* 0x0000000000487805 */ /* 0x000fe4000001ff00 */
[----:B------:R-:W-:Y:S02]  /*6a40*/  CS2R R66, SRZ ;  /* 0x0000000000427805 */ /* 0x000fe4000001ff00 */
[----:B------:R-:W-:Y:S02]  /*6a50*/  @P2 SEL R3, R4, R3, !P4 ;  /* 0x0000000304032207 */ /* 0x000fe40006000000 */
[----:B------:R-:W-:Y:S02]  /*6a60*/  CS2R R64, SRZ ;  /* 0x0000000000407805 */ /* 0x000fe4000001ff00 */
[----:B------:R-:W-:Y:S02]  /*6a70*/  @P5 SHF.L.U32 R5, R109, 0x1f, RZ ;  /* 0x0000001f6d055819 */ /* 0x000fe400000006ff */
[----:B------:R-:W-:Y:S02]  /*6a80*/  CS2R R58, SRZ ;  /* 0x00000000003a7805 */ /* 0x000fe4000001ff00 */
[----:B------:R-:W-:Y:S02]  /*6a90*/  LOP3.LUT R3, R3, 0x1, RZ, 0xc0, !PT ;  /* 0x0000000103037812 */ /* 0x000fe400078ec0ff */
[----:B------:R-:W-:Y:S01]  /*6aa0*/  CS2R R56, SRZ ;  /* 0x0000000000387805 */ /* 0x000fe2000001ff00 */
[----:B------:R-:W1:Y:S01]  /*6ab0*/  @P5 SYNCS.PHASECHK.TRANS64.TRYWAIT P1, [R0+URZ+0xa0], R5 ;  /* 0x0000a005000055a7 */ /* 0x000e6200080211ff */
[----:B------:R-:W-:Y:S02]  /*6ac0*/  CS2R R50, SRZ ;  /* 0x0000000000327805 */ /* 0x000fe4000001ff00 */
[----:B------:R-:W-:Y:S02]  /*6ad0*/  ISETP.NE.U32.AND P2, PT, R3, 0x1, PT ;  /* 0x000000010300780c */ /* 0x000fe40003f45070 */
[----:B------:R-:W-:Y:S01]  /*6ae0*/  CS2R R48, SRZ ;  /* 0x0000000000307805 */ /* 0x000fe2000001ff00 */
[----:B------:R-:W-:Y:S01]  /*6af0*/  IMAD.IADD R47, R82, 0x1, R80 ;  /* 0x00000001522f7824 */ /* 0x000fe200078e0250 */
[----:B------:R-:W-:Y:S01]  /*6b00*/  P2R R111, PR, RZ, 0x4 ;  /* 0x00000004ff6f7803 */ /* 0x000fe20000000000 */
[----:B------:R-:W-:Y:S01]  /*6b10*/  IMAD.IADD R46, R96, 0x1, R83 ;  /* 0x00000001602e7824 */ /* 0x000fe200078e0253 */
[----:B------:R2:W4:Y:S01]  /*6b20*/  SYNCS.PHASECHK.TRANS64.TRYWAIT P0, [R89+URZ+0x100], R2 ;  /* 0x00010002590075a7 */ /* 0x00052200080011ff */
[----:B-1----:R-:W-:Y:S01]  /*6b30*/  @P5 SEL R103, RZ, 0x1, !P1 ;  /* 0x00000001ff675807 */ /* 0x002fe20004800000 */
[----:B--2---:R-:W-:Y:S06]  /*6b40*/  @!P5 BRA `(.L_x_112) ;  /* 0x000000000068d947 */ /* 0x004fec0003800000 */
[----:B------:R-:W-:Y:S01]  /*6b50*/  ISETP.NE.AND P1, PT, R103, RZ, PT ;  /* 0x000000ff6700720c */ /* 0x000fe20003f25270 */
[----:B------:R-:W-:Y:S01]  /*6b60*/  BSSY B0, `(.L_x_113) ;  /* 0x000000d000007945 */ /* 0x000fe20003800000 */
[----:B------:R-:W-:Y:S02]  /*6b70*/  CS2R R50, SRZ ;  /* 0x0000000000327805 */ /* 0x000fe4000001ff00 */
[----:B------:R-:W-:Y:S02]  /*6b80*/  CS2R R48, SRZ ;  /* 0x0000000000307805 */ /* 0x000fe4000001ff00 */
[----:B------:R-:W-:Y:S02]  /*6b90*/  CS2R R58, SRZ ;  /* 0x00000000003a7805 */ /* 0x000fe4000001ff00 */
[----:B------:R-:W-:Y:S02]  /*6ba0*/  CS2R R56, SRZ ;  /* 0x0000000000387805 */ /* 0x000fe4000001ff00 */
[----:B------:R-:W-:Y:S02]  /*6bb0*/  CS2R R66, SRZ ;  /* 0x0000000000427805 */ /* 0x000fe4000001ff00 */
[----:B------:R-:W-:Y:S02]  /*6bc0*/  CS2R R64, SRZ ;  /* 0x0000000000407805 */ /* 0x000fe4000001ff00 */
[----:B------:R-:W-:Y:S02]  /*6bd0*/  CS2R R74, SRZ ;  /* 0x00000000004a7805 */ /* 0x000fe4000001ff00 */
[----:B------:R-:W-:Y:S01]  /*6be0*/  CS2R R72, SRZ ;  /* 0x0000000000487805 */ /* 0x000fe2000001ff00 */
[----:B------:R-:W-:Y:S06]  /*6bf0*/  @P1 BRA `(.L_x_114) ;  /* 0x00000000000c1947 */ /* 0x000fec0003800000 */
[----:B------:R-:W-:Y:S04]  /*6c00*/  SHF.L.U32 R3, R109, 0x1f, RZ ;  /* 0x0000001f6d037819 */ /* 0x000fe800000006ff */
[----:B------:R-:W1:Y:S02]  /*6c10*/  SYNCS.PHASECHK.TRANS64.TRYWAIT P1, [R0+URZ+0xa0], R3 ;  /* 0x0000a003000075a7 */ /* 0x000e6400080211ff */
[----:B-1----:R-:W-:Y:S05]  /*6c20*/  @!P1 BRA `(.L_x_115) ;  /* 0x0000002800489947 */ /* 0x002fea0003800000 */
.L_x_114:
[----:B------:R-:W-:Y:S05]  /*6c30*/  BSYNC B0 ;  /* 0x0000000000007941 */ /* 0x000fea0003800000 */
.L_x_113:
[----:B------:R-:W-:Y:S01]  /*6c40*/  ISETP.NE.AND P1, PT, R111, RZ, PT ;  /* 0x000000ff6f00720c */ /* 0x000fe20003f25270 */
[----:B------:R-:W-:Y:S04]  /*6c50*/  UIADD3 UR4, UPT, UPT, UR46, 0x1, URZ ;  /* 0x000000012e047890 */ /* 0x000fe8000fffe0ff */
[----:B------:R-:W-:Y:S04]  /*6c60*/  UISETP.NE.AND UP0, UPT, UR4, 0x3, UPT ;  /* 0x000000030400788c */ /* 0x000fe8000bf05270 */
[----:B------:R-:W-:Y:S02]  /*6c70*/  USEL UR5, URZ, 0x1, UP0 ;  /* 0x00000001ff057887 */ /* 0x000fe40008000000 */
[----:B------:R-:W-:Y:S02]  /*6c80*/  USEL UR4, UR4, URZ, UP0 ;  /* 0x000000ff04047287 */ /* 0x000fe40008000000 */
[----:B------:R2:W1:Y:S02]  /*6c90*/  @P1 LDS.128 R48, [R82] ;  /* 0x0000000052301984 */ /* 0x0004640000000c00 */
[----:B------:R-:W-:Y:S02]  /*6ca0*/  LOP3.LUT R109, R109, UR5, RZ, 0x3c, !PT ;  /* 0x000000056d6d7c12 */ /* 0x000fe4000f8e3cff */
[----:B------:R2:W1:Y:S01]  /*6cb0*/  @P1 LDS.128 R56, [R83+0x10] ;  /* 0x0000100053381984 */ /* 0x0004620000000c00 */
[----:B------:R-:W-:Y:S03]  /*6cc0*/  IMAD.U32 R110, RZ, RZ, UR4 ;  /* 0x00000004ff6e7e24 */ /* 0x000fe6000f8e00ff */
[----:B------:R2:W1:Y:S04]  /*6cd0*/  @P1 LDS.128 R64, [R47+0x20] ;  /* 0x000020002f401984 */ /* 0x0004680000000c00 */
[----:B------:R2:W1:Y:S02]  /*6ce0*/  @P1 LDS.128 R72, [R46+0x10] ;  /* 0x000010002e481984 */ /* 0x0004640000000c00 */
.L_x_112:
[----:B------:R-:W-:Y:S05]  /*6cf0*/  BSYNC B1 ;  /* 0x0000000000017941 */ /* 0x000fea0003800000 */
.L_x_111:
[----:B-1----:R-:W-:Y:S04]  /*6d00*/  SHF.R.U32.HI R0, RZ, 0x15, R39 ;  /* 0x00000015ff007819 */ /* 0x002fe80000011627 */
[----:B------:R-:W-:Y:S01]  /*6d10*/  LOP3.LUT P1, RZ, R0, 0x3, R85, 0x48, !PT ;  /* 0x0000000300ff7812 */ /* 0x000fe20007824855 */
[----:B------:R-:W-:Y:S01]  /*6d20*/  @!UPT UIADD3 URZ, UPT, UPT, URZ, URZ, URZ ;  /* 0x000000fffffff290 */ /* 0x000fe2000fffe0ff */
[----:B----4-:R-:W-:Y:S11]  /*6d30*/  @P0 BRA `(.L_x_116) ;  /* 0x0000000000080947 */ /* 0x010ff60003800000 */
[----:B------:R-:W1:Y:S02]  /*6d40*/  SYNCS.PHASECHK.TRANS64.TRYWAIT P0, [R89+URZ+0x100], R2 ;  /* 0x00010002590075a7 */ /* 0x000e6400080011ff */
[----:B-1----:R-:W-:Y:S05]  /*6d50*/  @!P0 BRA `(.L_x_117) ;  /* 0x0000002800108947 */ /* 0x002fea0003800000 */
.L_x_116:
[----:B------:R-:W-:Y:S05]  /*6d60*/  @!P1 BRA `(.L_x_118) ;  /* 0x0000000000409947 */ /* 0x000fea0003800000 */
[----:B------:R-:W4:Y:S01]  /*6d70*/  LDCU.64 UR8, c[0x4][0x70] ;  /* 0x01000e00ff0877ac */ /* 0x000f220008000a00 */
[----:B------:R-:W-:Y:S01]  /*6d80*/  MOV R3, 0x0 ;  /* 0x0000000000037802 */ /* 0x000fe20000000f00 */
[----:B------:R-:W-:Y:S02]  /*6d90*/  HFMA2 R12, -RZ, RZ, 0, 5.9604644775390625e-08 ;  /* 0x00000001ff0c7431 */ /* 0x000fe400000001ff */
[----:B------:R-:W-:Y:S02]  /*6da0*/  IMAD.MOV.U32 R8, RZ, RZ, 0x192 ;  /* 0x00000192ff087424 */ /* 0x000fe400078e00ff */
[----:B------:R-:W-:Y:S01]  /*6db0*/  IMAD.MOV.U32 R13, RZ, RZ, RZ ;  /* 0x000000ffff0d7224 */ /* 0x000fe200078e00ff */
[----:B------:R-:W5:Y:S01]  /*6dc0*/  LDCU.64 UR6, c[0x4][0x78] ;  /* 0x01000f00ff0677ac */ /* 0x000f620008000a00 */
[----:B-1----:R-:W1:Y:S01]  /*6dd0*/  LDC.64 R2, c[0x4][R3] ;  /* 0x0100000003027b82 */ /* 0x002e620000000a00 */
[----:B------:R-:W2:Y:S01]  /*6de0*/  LDCU.64 UR4, c[0x4][0x10] ;  /* 0x01000200ff0477ac */ /* 0x000ea20008000a00 */
[----:B----4-:R-:W-:Y:S01]  /*6df0*/  MOV R5, UR9 ;  /* 0x0000000900057c02 */ /* 0x010fe20008000f00 */
[----:B------:R-:W-:Y:S01]  /*6e00*/  IMAD.U32 R4, RZ, RZ, UR8 ;  /* 0x00000008ff047e24 */ /* 0x000fe2000f8e00ff */
[----:B-----5:R-:W-:Y:S01]  /*6e10*/  MOV R7, UR7 ;  /* 0x0000000700077c02 */ /* 0x020fe20008000f00 */
[----:B------:R-:W-:Y:S01]  /*6e20*/  IMAD.U32 R6, RZ, RZ, UR6 ;  /* 0x00000006ff067e24 */ /* 0x000fe2000f8e00ff */
[----:B--2---:R-:W-:Y:S01]  /*6e30*/  MOV R11, UR5 ;  /* 0x00000005000b7c02 */ /* 0x004fe20008000f00 */
[----:B------:R-:W-:Y:S02]  /*6e40*/  IMAD.U32 R10, RZ, RZ, UR4 ;  /* 0x00000004ff0a7e24 */ /* 0x000fe4000f8e00ff */
[----:B------:R-:W-:Y:S07]  /*6e50*/  LEPC R20, `(.L_x_118) ;  /* 0x000000001014794e */ /* 0x000fee0000000000 */
[----:B-1-3--:R-:W-:Y:S05]  /*6e60*/  CALL.ABS.NOINC R2 ;  /* 0x0000000002007343 */ /* 0x00afea0003c00000 */
.L_x_118:
[----:B------:R-:W-:Y:S05]  /*6e70*/  WARPSYNC.ALL ;  /* 0x0000000000007948 */ /* 0x000fea0003800000 */
[----:B------:R-:W-:Y:S01]  /*6e80*/  R2UR UR4, R39 ;  /* 0x00000000270472ca */ /* 0x000fe200000e0000 */
[--C-:B------:R-:W-:Y:S01]  /*6e90*/  HADD2.F32 R40, -RZ, R48.reuse.H0_H0 ;  /* 0x20000030ff287230 */ /* 0x100fe20000004100 */
[----:B------:R-:W-:Y:S01]  /*6ea0*/  ISETP.NE.AND P0, PT, R98, RZ, PT ;  /* 0x000000ff6200720c */ /* 0x000fe20003f05270 */
[----:B------:R-:W-:Y:S01]  /*6eb0*/  HADD2.F32 R43, -RZ, R48.H1_H1 ;  /* 0x30000030ff2b7230 */ /* 0x000fe20000004100 */
[----:B------:R-:W-:Y:S01]  /*6ec0*/  BSSY.RECONVERGENT B0, `(.L_x_119) ;  /* 0x0000085000007945 */ /* 0x000fe20003800200 */
[----:B------:R-:W-:Y:S02]  /*6ed0*/  HADD2.F32 R42, -RZ, R49.H0_H0 ;  /* 0x20000031ff2a7230 */ /* 0x000fe40000004100 */
[----:B------:R-:W-:Y:S02]  /*6ee0*/  HADD2.F32 R45, -RZ, R51.H0_H0 ;  /* 0x20000033ff2d7230 */ /* 0x000fe40000004100 */
[----:B------:R-:W-:Y:S04]  /*6ef0*/  HADD2.F32 R44, -RZ, R75.H1_H1 ;  /* 0x3000004bff2c7230 */ /* 0x000fe80000004100 */
[----:B------:R-:W3:Y:S02]  /*6f00*/  LDTM.x32 R4, tmem[UR4] ;  /* 0x00000004000479ee */ /* 0x000ee400082c0000 */
[C---:B---3--:R-:W-:Y:S01]  /*6f10*/  FMUL R0, R38.reuse, R4 ;  /* 0x0000000426007220 */ /* 0x048fe20000400000 */
[C---:B-1----:R-:W-:Y:S01]  /*6f20*/  FMUL R2, R38.reuse, R5 ;  /* 0x0000000526027220 */ /* 0x042fe20000400000 */
[C---:B------:R-:W-:Y:S01]  /*6f30*/  FMUL R3, R38.reuse, R6 ;  /* 0x0000000626037220 */ /* 0x040fe20000400000 */
[C---:B------:R-:W-:Y:S01]  /*6f40*/  FMUL R7, R38.reuse, R7 ;  /* 0x0000000726077220 */ /* 0x040fe20000400000 */
[C---:B------:R-:W-:Y:S01]  /*6f50*/  FFMA R0, R41.reuse, R40, R0 ;  /* 0x0000002829007223 */ /* 0x040fe20000000000 */
[----:B------:R-:W-:Y:S02]  /*6f60*/  HADD2.F32 R40, -RZ, R49.H1_H1 ;  /* 0x30000031ff287230 */ /* 0x000fe40000004100 */
[C---:B------:R-:W-:Y:S01]  /*6f70*/  FFMA R2, R41.reuse, R43, R2 ;  /* 0x0000002b29027223 */ /* 0x040fe20000000002 */
[C---:B------:R-:W-:Y:S01]  /*6f80*/  FFMA R3, R41.reuse, R42, R3 ;  /* 0x0000002a29037223 */ /* 0x040fe20000000003 */
[--C-:B------:R-:W-:Y:S02]  /*6f90*/  HADD2.F32 R43, -RZ, R50.reuse.H0_H0 ;  /* 0x20000032ff2b7230 */ /* 0x100fe40000004100 */
[----:B------:R-:W-:Y:S01]  /*6fa0*/  FMUL R4, R38, R8 ;  /* 0x0000000826047220 */ /* 0x000fe20000400000 */
[----:B------:R-:W-:Y:S01]  /*6fb0*/  HADD2.F32 R42, -RZ, R50.H1_H1 ;  /* 0x30000032ff2a7230 */ /* 0x000fe20000004100 */
[----:B------:R-:W-:Y:S01]  /*6fc0*/  F2FP.F16.F32.PACK_AB R52, R2, R0 ;  /* 0x000000000234723e */ /* 0x000fe200000000ff */
[C---:B------:R-:W-:Y:S01]  /*6fd0*/  FFMA R7, R41.reuse, R40, R7 ;  /* 0x0000002829077223 */ /* 0x040fe20000000007 */
[----:B------:R-:W-:Y:S01]  /*6fe0*/  FFMA R4, R41, R43, R4 ;  /* 0x0000002b29047223 */ /* 0x000fe20000000004 */
[C---:B------:R-:W-:Y:S01]  /*6ff0*/  FMUL R5, R38.reuse, R9 ;  /* 0x0000000926057220 */ /* 0x040fe20000400000 */
[C---:B------:R-:W-:Y:S01]  /*7000*/  FMUL R6, R38.reuse, R10 ;  /* 0x0000000a26067220 */ /* 0x040fe20000400000 */
[----:B------:R-:W-:Y:S01]  /*7010*/  HADD2.F32 R40, -RZ, R51.H1_H1 ;  /* 0x30000033ff287230 */ /* 0x000fe20000004100 */
[----:B------:R-:W-:Y:S01]  /*7020*/  F2FP.F16.F32.PACK_AB R53, R7, R3 ;  /* 0x000000030735723e */ /* 0x000fe200000000ff */
[C---:B------:R-:W-:Y:S01]  /*7030*/  FFMA R5, R41.reuse, R42, R5 ;  /* 0x0000002a29057223 */ /* 0x040fe20000000005 */
[----:B------:R-:W-:Y:S01]  /*7040*/  FFMA R6, R41, R45, R6 ;  /* 0x0000002d29067223 */ /* 0x000fe20000000006 */
[C---:B------:R-:W-:Y:S01]  /*7050*/  FMUL R11, R38.reuse, R11 ;  /* 0x0000000b260b7220 */ /* 0x040fe20000400000 */
[--C-:B------:R-:W-:Y:S02]  /*7060*/  HADD2.F32 R43, -RZ, R56.reuse.H0_H0 ;  /* 0x20000038ff2b7230 */ /* 0x100fe40000004100 */
[C---:B------:R-:W-:Y:S01]  /*7070*/  FMUL R8, R38.reuse, R12 ;  /* 0x0000000c26087220 */ /* 0x040fe20000400000 */
[----:B------:R-:W-:Y:S01]  /*7080*/  F2FP.F16.F32.PACK_AB R54, R5, R4 ;  /* 0x000000040536723e */ /* 0x000fe200000000ff */
[C---:B------:R-:W-:Y:S01]  /*7090*/  FFMA R11, R41.reuse, R40, R11 ;  /* 0x00000028290b7223 */ /* 0x040fe2000000000b */
[----:B------:R-:W-:Y:S02]  /*70a0*/  HADD2.F32 R40, -RZ, R56.H1_H1 ;  /* 0x30000038ff287230 */ /* 0x000fe40000004100 */
[----:B------:R-:W-:Y:S01]  /*70b0*/  FFMA R8, R41, R43, R8 ;  /* 0x0000002b29087223 */ /* 0x000fe20000000008 */
[C---:B------:R-:W-:Y:S01]  /*70c0*/  FMUL R9, R38.reuse, R13 ;  /* 0x0000000d26097220 */ /* 0x040fe20000400000 */
[--C-:B------:R-:W-:Y:S01]  /*70d0*/  HADD2.F32 R45, -RZ, R57.reuse.H0_H0 ;  /* 0x20000039ff2d7230 */ /* 0x100fe20000004100 */
[----:B------:R-:W-:Y:S01]  /*70e0*/  F2FP.F16.F32.PACK_AB R55, R11, R6 ;  /* 0x000000060b37723e */ /* 0x000fe200000000ff */
[C---:B------:R-:W-:Y:S01]  /*70f0*/  FMUL R10, R38.reuse, R14 ;  /* 0x0000000e260a7220 */ /* 0x040fe20000400000 */
[----:B------:R-:W-:Y:S02]  /*7100*/  HADD2.F32 R42, -RZ, R57.H1_H1 ;  /* 0x30000039ff2a7230 */ /* 0x000fe40000004100 */
[C---:B------:R-:W-:Y:S01]  /*7110*/  FFMA R9, R41.reuse, R40, R9 ;  /* 0x0000002829097223 */ /* 0x040fe20000000009 */
[C---:B------:R-:W-:Y:S01]  /*7120*/  FMUL R15, R38.reuse, R15 ;  /* 0x0000000f260f7220 */ /* 0x040fe20000400000 */
[----:B------:R1:W-:Y:S01]  /*7130*/  STS.128 [R82], R52 ;  /* 0x0000003452007388 */ /* 0x0003e20000000c00 */
[----:B------:R-:W-:Y:S01]  /*7140*/  FFMA R10, R41, R45, R10 ;  /* 0x0000002d290a7223 */ /* 0x000fe2000000000a */
[--C-:B------:R-:W-:Y:S01]  /*7150*/  HADD2.F32 R40, -RZ, R58.reuse.H0_H0 ;  /* 0x2000003aff287230 */ /* 0x100fe20000004100 */
[----:B------:R-:W-:Y:S01]  /*7160*/  F2FP.F16.F32.PACK_AB R60, R9, R8 ;  /* 0x00000008093c723e */ /* 0x000fe200000000ff */
[----:B------:R-:W-:Y:S01]  /*7170*/  FFMA R15, R41, R42, R15 ;  /* 0x0000002a290f7223 */ /* 0x000fe2000000000f */
[C---:B------:R-:W-:Y:S01]  /*7180*/  FMUL R12, R38.reuse, R16 ;  /* 0x00000010260c7220 */ /* 0x040fe20000400000 */
[----:B------:R-:W-:Y:S02]  /*7190*/  HADD2.F32 R42, -RZ, R58.H1_H1 ;  /* 0x3000003aff2a7230 */ /* 0x000fe40000004100 */
[C---:B------:R-:W-:Y:S01]  /*71a0*/  FMUL R13, R38.reuse, R17 ;  /* 0x00000011260d7220 */ /* 0x040fe20000400000 */
[--C-:B------:R-:W-:Y:S01]  /*71b0*/  HADD2.F32 R43, -RZ, R59.reuse.H0_H0 ;  /* 0x2000003bff2b7230 */ /* 0x100fe20000004100 */
[----:B------:R-:W-:Y:S01]  /*71c0*/  F2FP.F16.F32.PACK_AB R61, R15, R10 ;  /* 0x0000000a0f3d723e */ /* 0x000fe200000000ff */
[C---:B------:R-:W-:Y:S01]  /*71d0*/  FFMA R12, R41.reuse, R40, R12 ;  /* 0x00000028290c7223 */ /* 0x040fe2000000000c */
[C---:B------:R-:W-:Y:S01]  /*71e0*/  FFMA R13, R41.reuse, R42, R13 ;  /* 0x0000002a290d7223 */ /* 0x040fe2000000000d */
[C---:B------:R-:W-:Y:S01]  /*71f0*/  FMUL R14, R38.reuse, R18 ;  /* 0x00000012260e7220 */ /* 0x040fe20000400000 */
[----:B------:R-:W-:Y:S02]  /*7200*/  HADD2.F32 R40, -RZ, R59.H1_H1 ;  /* 0x3000003bff287230 */ /* 0x000fe40000004100 */
[C---:B------:R-:W-:Y:S01]  /*7210*/  FMUL R19, R38.reuse, R19 ;  /* 0x0000001326137220 */ /* 0x040fe20000400000 */
[C---:B------:R-:W-:Y:S01]  /*7220*/  FMUL R16, R38.reuse, R20 ;  /* 0x0000001426107220 */ /* 0x040fe20000400000 */
[C---:B------:R-:W-:Y:S01]  /*7230*/  FFMA R14, R41.reuse, R43, R14 ;  /* 0x0000002b290e7223 */ /* 0x040fe2000000000e */
[--C-:B------:R-:W-:Y:S02]  /*7240*/  HADD2.F32 R43, -RZ, R64.reuse.H0_H0 ;  /* 0x20000040ff2b7230 */ /* 0x100fe40000004100 */
[C---:B------:R-:W-:Y:S01]  /*7250*/  FFMA R19, R41.reuse, R40, R19 ;  /* 0x0000002829137223 */ /* 0x040fe20000000013 */
[----:B------:R-:W-:Y:S02]  /*7260*/  HADD2.F32 R42, -RZ, R64.H1_H1 ;  /* 0x30000040ff2a7230 */ /* 0x000fe40000004100 */
[C---:B------:R-:W-:Y:S01]  /*7270*/  FMUL R17, R38.reuse, R21 ;  /* 0x0000001526117220 */ /* 0x040fe20000400000 */
[--C-:B------:R-:W-:Y:S02]  /*7280*/  HADD2.F32 R45, -RZ, R65.reuse.H0_H0 ;  /* 0x20000041ff2d7230 */ /* 0x100fe40000004100 */
[C---:B------:R-:W-:Y:S01]  /*7290*/  FMUL R18, R38.reuse, R22 ;  /* 0x0000001626127220 */ /* 0x040fe20000400000 */
[----:B------:R-:W-:Y:S02]  /*72a0*/  HADD2.F32 R40, -RZ, R65.H1_H1 ;  /* 0x30000041ff287230 */ /* 0x000fe40000004100 */
[C---:B------:R-:W-:Y:S01]  /*72b0*/  FMUL R23, R38.reuse, R23 ;  /* 0x0000001726177220 */ /* 0x040fe20000400000 */
[C---:B------:R-:W-:Y:S01]  /*72c0*/  FFMA R16, R41.reuse, R43, R16 ;  /* 0x0000002b29107223 */ /* 0x040fe20000000010 */
[C---:B------:R-:W-:Y:S01]  /*72d0*/  FFMA R17, R41.reuse, R42, R17 ;  /* 0x0000002a29117223 */ /* 0x040fe20000000011 */
[C---:B------:R-:W-:Y:S01]  /*72e0*/  FFMA R18, R41.reuse, R45, R18 ;  /* 0x0000002d29127223 */ /* 0x040fe20000000012 */
[C---:B------:R-:W-:Y:S01]  /*72f0*/  FFMA R23, R41.reuse, R40, R23 ;  /* 0x0000002829177223 */ /* 0x040fe20000000017 */
[--C-:B------:R-:W-:Y:S02]  /*7300*/  HADD2.F32 R43, -RZ, R66.reuse.H0_H0 ;  /* 0x20000042ff2b7230 */ /* 0x100fe40000004100 */
[C---:B------:R-:W-:Y:S01]  /*7310*/  FMUL R20, R38.reuse, R24 ;  /* 0x0000001826147220 */ /* 0x040fe20000400000 */
        /* <DEDUP_REMOVED lines=9> */
[----:B------:R-:W-:Y:S01]  /*73b0*/  FFMA R27, R41, R42, R27 ;  /* 0x0000002a291b7223 */ /* 0x000fe2000000001b */
[--C-:B------:R-:W-:Y:S02]  /*73c0*/  HADD2.F32 R40, -RZ, R72.reuse.H0_H0 ;  /* 0x20000048ff287230 */ /* 0x100fe40000004100 */
[C---:B------:R-:W-:Y:S01]  /*73d0*/  FMUL R24, R38.reuse, R28 ;  /* 0x0000001c26187220 */ /* 0x040fe20000400000 */
[----:B------:R-:W-:Y:S02]  /*73e0*/  HADD2.F32 R42, -RZ, R72.H1_H1 ;  /* 0x30000048ff2a7230 */ /* 0x000fe40000004100 */
[C---:B------:R-:W-:Y:S01]  /*73f0*/  FMUL R25, R38.reuse, R29 ;  /* 0x0000001d26197220 */ /* 0x040fe20000400000 */
[--C-:B------:R-:W-:Y:S02]  /*7400*/  HADD2.F32 R43, -RZ, R73.reuse.H0_H0 ;  /* 0x20000049ff2b7230 */ /* 0x100fe40000004100 */
[C---:B------:R-:W-:Y:S01]  /*7410*/  FMUL R26, R38.reuse, R30 ;  /* 0x0000001e261a7220 */ /* 0x040fe20000400000 */
[----:B------:R-:W-:Y:S01]  /*7420*/  F2FP.F16.F32.PACK_AB R62, R13, R12 ;  /* 0x0000000c0d3e723e */ /* 0x000fe200000000ff */
[----:B------:R-:W-:Y:S01]  /*7430*/  FFMA R24, R41, R40, R24 ;  /* 0x0000002829187223 */ /* 0x000fe20000000018 */
[----:B------:R-:W-:Y:S01]  /*7440*/  F2FP.F16.F32.PACK_AB R63, R19, R14 ;  /* 0x0000000e133f723e */ /* 0x000fe200000000ff */
[C---:B------:R-:W-:Y:S01]  /*7450*/  FFMA R25, R41.reuse, R42, R25 ;  /* 0x0000002a29197223 */ /* 0x040fe20000000019 */
[C---:B------:R-:W-:Y:S01]  /*7460*/  FFMA R26, R41.reuse, R43, R26 ;  /* 0x0000002b291a7223 */ /* 0x040fe2000000001a */
[----:B------:R-:W-:Y:S02]  /*7470*/  HADD2.F32 R40, -RZ, R73.H1_H1 ;  /* 0x30000049ff287230 */ /* 0x000fe40000004100 */
[C---:B------:R-:W-:Y:S01]  /*7480*/  FMUL R31, R38.reuse, R31 ;  /* 0x0000001f261f7220 */ /* 0x040fe20000400000 */
[----:B------:R1:W-:Y:S01]  /*7490*/  STS.128 [R83+0x10], R60 ;  /* 0x0000103c53007388 */ /* 0x0003e20000000c00 */
[--C-:B------:R-:W-:Y:S02]  /*74a0*/  HADD2.F32 R43, -RZ, R74.reuse.H0_H0 ;  /* 0x2000004aff2b7230 */ /* 0x100fe40000004100 */
[C---:B------:R-:W-:Y:S01]  /*74b0*/  FMUL R28, R38.reuse, R32 ;  /* 0x00000020261c7220 */ /* 0x040fe20000400000 */
[----:B------:R-:W-:Y:S02]  /*74c0*/  HADD2.F32 R42, -RZ, R74.H1_H1 ;  /* 0x3000004aff2a7230 */ /* 0x000fe40000004100 */
[C---:B------:R-:W-:Y:S01]  /*74d0*/  FMUL R29, R38.reuse, R33 ;  /* 0x00000021261d7220 */ /* 0x040fe20000400000 */
[----:B------:R-:W-:Y:S02]  /*74e0*/  HADD2.F32 R45, -RZ, R75.H0_H0 ;  /* 0x2000004bff2d7230 */ /* 0x000fe40000004100 */
[C---:B------:R-:W-:Y:S01]  /*74f0*/  FMUL R30, R38.reuse, R34 ;  /* 0x00000022261e7220 */ /* 0x040fe20000400000 */
[----:B------:R-:W-:Y:S01]  /*7500*/  FFMA R31, R41, R40, R31 ;  /* 0x00000028291f7223 */ /* 0x000fe2000000001f */
[----:B------:R-:W-:Y:S01]  /*7510*/  FMUL R35, R38, R35 ;  /* 0x0000002326237220 */ /* 0x000fe20000400000 */
[----:B------:R-:W-:Y:S01]  /*7520*/  F2FP.F16.F32.PACK_AB R68, R17, R16 ;  /* 0x000000101144723e */ /* 0x000fe200000000ff */
[----:B------:R-:W-:Y:S01]  /*7530*/  FFMA R28, R41, R43, R28 ;  /* 0x0000002b291c7223 */ /* 0x000fe2000000001c */
[----:B------:R-:W-:Y:S01]  /*7540*/  F2FP.F16.F32.PACK_AB R69, R23, R18 ;  /* 0x000000121745723e */ /* 0x000fe200000000ff */
[----:B------:R-:W-:Y:S01]  /*7550*/  FFMA R29, R41, R42, R29 ;  /* 0x0000002a291d7223 */ /* 0x000fe2000000001d */
[----:B------:R-:W-:Y:S01]  /*7560*/  F2FP.F16.F32.PACK_AB R70, R21, R20 ;  /* 0x000000141546723e */ /* 0x000fe200000000ff */
[----:B------:R-:W-:Y:S01]  /*7570*/  FFMA R30, R41, R45, R30 ;  /* 0x0000002d291e7223 */ /* 0x000fe2000000001e */
[----:B------:R-:W-:Y:S01]  /*7580*/  F2FP.F16.F32.PACK_AB R71, R27, R22 ;  /* 0x000000161b47723e */ /* 0x000fe200000000ff */
[----:B------:R-:W-:Y:S01]  /*7590*/  FFMA R35, R41, R44, R35 ;  /* 0x0000002c29237223 */ /* 0x000fe20000000023 */
[----:B------:R-:W-:Y:S02]  /*75a0*/  F2FP.F16.F32.PACK_AB R104, R25, R24 ;  /* 0x000000181968723e */ /* 0x000fe400000000ff */
[----:B------:R-:W-:Y:S01]  /*75b0*/  F2FP.F16.F32.PACK_AB R105, R31, R26 ;  /* 0x0000001a1f69723e */ /* 0x000fe200000000ff */
[----:B------:R1:W-:Y:S01]  /*75c0*/  STS.128 [R47+0x20], R68 ;  /* 0x000020442f007388 */ /* 0x0003e20000000c00 */
[----:B------:R-:W-:Y:S02]  /*75d0*/  F2FP.F16.F32.PACK_AB R106, R29, R28 ;  /* 0x0000001c1d6a723e */ /* 0x000fe400000000ff */
[----:B------:R-:W-:Y:S05]  /*75e0*/  F2FP.F16.F32.PACK_AB R107, R35, R30 ;  /* 0x0000001e236b723e */ /* 0x000fea00000000ff */
[----:B------:R1:W-:Y:S01]  /*75f0*/  STS.128 [R46+0x10], R104 ;  /* 0x000010682e007388 */ /* 0x0003e20000000c00 */
[----:B------:R-:W-:Y:S01]  /*7600*/  @!PT LDS RZ, [RZ] ;  /* 0x00000000fffff984 */ /* 0x000fe20000000800 */
[----:B------:R-:W-:Y:S01]  /*7610*/  @!PT LDS RZ, [RZ] ;  /* 0x00000000fffff984 */ /* 0x000fe20000000800 */
[----:B------:R-:W-:Y:S01]  /*7620*/  @!PT LDS RZ, [RZ] ;  /* 0x00000000fffff984 */ /* 0x000fe20000000800 */
[----:B------:R-:W-:Y:S01]  /*7630*/  @!PT LDS RZ, [RZ] ;  /* 0x00000000fffff984 */ /* 0x000fe20000000800 */
[----:B------:R3:W-:Y:S07]  /*7640*/  MEMBAR.ALL.CTA ;  /* 0x0000000000007992 */ /* 0x0007ee0000008000 */
[----:B---3--:R-:W3:Y:S02]  /*7650*/  FENCE.VIEW.ASYNC.S ;  /* 0x00000000000073c6 */ /* 0x008ee40000000000 */
[----:B---3--:R-:W-:Y:S06]  /*7660*/  BAR.SYNC.DEFER_BLOCKING 0x1, 0x80 ;  /* 0x0042000000007b1d */ /* 0x008fec0000010000 */
[----:B------:R-:W-:Y:S05]  /*7670*/  @P0 BRA `(.L_x_120) ;  /* 0x0000000000240947 */ /* 0x000fea0003800000 */
[----:B------:R-:W3:Y:S01]  /*7680*/  LDCU.64 UR6, c[0x0][0x348] ;  /* 0x00006900ff0677ac */ /* 0x000ee20008000a00 */
[----:B------:R-:W-:Y:S01]  /*7690*/  R2UR UR5, R108 ;  /* 0x000000006c0572ca */ /* 0x000fe200000e0000 */
[----:B------:R-:W-:Y:S11]  /*76a0*/  UMOV UR51, UR36 ;  /* 0x0000002400337c82 */ /* 0x000ff60008000000 */
[----:B------:R-:W-:Y:S01]  /*76b0*/  @!UPT UIADD3 URZ, UPT, UPT, URZ, URZ, URZ ;  /* 0x000000fffffff290 */ /* 0x000fe2000fffe0ff */
[----:B------:R-:W-:Y:S02]  /*76c0*/  UIADD3 UR48, UPT, UPT, UR47, 0x200, UR5 ;  /* 0x000002002f307890 */ /* 0x000fe4000fffe005 */
[----:B---3--:R-:W-:Y:S04]  /*76d0*/  UIADD3 UR4, UP0, UPT, UR6, 0x680, URZ ;  /* 0x0000068006047890 */ /* 0x008fe8000ff1e0ff */
[----:B------:R-:W-:Y:S09]  /*76e0*/  UIADD3.X UR5, UPT, UPT, URZ, UR7, URZ, UP0, !UPT ;  /* 0x00000007ff057290 */ /* 0x000ff200087fe4ff */
[----:B------:R3:W-:Y:S02]  /*76f0*/  UTMASTG.3D [UR48], [UR4] ;  /* 0x00000030040073b5 */ /* 0x0007e40008010000 */
[----:B---3--:R0:W-:Y:S02]  /*7700*/  UTMACMDFLUSH ;  /* 0x00000000000079b7 */ /* 0x0081e40000000000 */
.L_x_120:
[----:B------:R-:W-:Y:S05]  /*7710*/  BSYNC.RECONVERGENT B0 ;  /* 0x0000000000007941 */ /* 0x000fea0003800200 */
.L_x_119:
[----:B------:R-:W-:Y:S01]  /*7720*/  UIADD3 UR44, UPT, UPT, UR46, 0x1, URZ ;  /* 0x000000012e2c7890 */ /* 0x000fe2000fffe0ff */
[----:B------:R-:W-:Y:S03]  /*7730*/  BSSY.RECONVERGENT B0, `(.L_x_121) ;  /* 0x0000005000007945 */ /* 0x000fe60003800200 */
[----:B------:R-:W-:Y:S04]  /*7740*/  UISETP.NE.AND UP0, UPT, UR44, 0x3, UPT ;  /* 0x000000032c00788c */ /* 0x000fe8000bf05270 */
[----:B------:R-:W-:Y:S01]  /*7750*/  USEL UR45, UR44, URZ, UP0 ;  /* 0x000000ff2c2d7287 */ /* 0x000fe20008000000 */
[----:B------:R-:W-:Y:S11]  /*7760*/  @P0 BRA `(.L_x_122) ;  /* 0x0000000000040947 */ /* 0x000ff60003800000 */
[----:B------:R-:W-:Y:S04]  /*7770*/  DEPBAR.LE SB0, 0x1 ;  /* 0x000080400000791a */ /* 0x000fe80000000000 */
.L_x_122:
[----:B------:R-:W-:Y:S05]  /*7780*/  BSYNC.RECONVERGENT B0 ;  /* 0x0000000000007941 */ /* 0x000fea0003800200 */
.L_x_121:
[----:B------:R-:W-:Y:S01]  /*7790*/  BAR.SYNC.DEFER_BLOCKING 0x1, 0x80 ;  /* 0x0042000000007b1d */ /* 0x000fe20000010000 */
[----:B------:R-:W-:Y:S01]  /*77a0*/  ISETP.NE.AND P1, PT, R102, RZ, PT ;  /* 0x000000ff6600720c */ /* 0x000fe20003f25270 */
[----:B------:R-:W-:Y:S01]  /*77b0*/  UISETP.NE.AND UP0, UPT, UR53, URZ, UPT ;  /* 0x000000ff3500728c */ /* 0x000fe2000bf05270 */
[----:B------:R-:W-:Y:S11]  /*77c0*/  LEA R3, R110, UR47, 0x3 ;  /* 0x0000002f6e037c11 */ /* 0x000ff6000f8e18ff */
[----:B------:R-:W-:Y:S01]  /*77d0*/  @P1 SHF.L.U32 R4, R109, 0x1f, RZ ;  /* 0x0000001f6d041819 */ /* 0x000fe200000006ff */
[----:B------:R-:W-:Y:S06]  /*77e0*/  BRA.U !UP0, `(.L_x_123) ;  /* 0x0000000108247547 */ /* 0x000fec000b800000 */
[----:B------:R-:W3:Y:S01]  /*77f0*/  S2R R0, SR_CgaCtaId ;  /* 0x0000000000007919 */ /* 0x000ee20000008800 */
[----:B------:R-:W-:Y:S01]  /*7800*/  IMAD.U32 R2, RZ, RZ, UR52 ;  /* 0x00000034ff027e24 */ /* 0x000fe2000f8e00ff */
[----:B------:R-:W-:Y:S04]  /*7810*/  UIADD3 UR4, UPT, UPT, UR52, 0x1, URZ ;  /* 0x0000000134047890 */ /* 0x000fe8000fffe0ff */
[----:B------:R-:W-:Y:S01]  /*7820*/  @P1 LEA R2, R2, UR47, 0x3 ;  /* 0x0000002f02021c11 */ /* 0x000fe2000f8e18ff */
[----:B------:R-:W-:Y:S04]  /*7830*/  UISETP.NE.AND UP0, UPT, UR4, 0x3, UPT ;  /* 0x000000030400788c */ /* 0x000fe8000bf05270 */
[----:B------:R-:W-:Y:S01]  /*7840*/  @P1 VIADD R5, R2, 0xb8 ;  /* 0x000000b802051836 */ /* 0x000fe20000000000 */
[----:B------:R-:W-:Y:S04]  /*7850*/  USEL UR52, UR4, URZ, UP0 ;  /* 0x000000ff04347287 */ /* 0x000fe80008000000 */
[----:B---3--:R-:W-:Y:S04]  /*7860*/  @P1 PRMT R0, R0, 0x654, R5 ;  /* 0x0000065400001816 */ /* 0x008fe80000000005 */
[----:B------:R3:W-:Y:S04]  /*7870*/  @P1 SYNCS.ARRIVE.TRANS64.RED.A1T0 RZ, [R0+URZ], RZ ;  /* 0x000000ff00ff19a7 */ /* 0x0007e800081004ff */
.L_x_123:
[----:B------:R-:W4:Y:S01]  /*7880*/  @P1 SYNCS.PHASECHK.TRANS64.TRYWAIT P0, [R3+URZ+0xa0], R4 ;  /* 0x0000a004030015a7 */ /* 0x000f2200080011ff */
[----:B------:R-:W-:Y:S01]  /*7890*/  BSSY B1, `(.L_x_124) ;  /* 0x0000015000017945 */ /* 0x000fe20003800000 */
[----:B----4-:R-:W-:Y:S03]  /*78a0*/  @P1 SEL R103, RZ, 0x1, !P0 ;  /* 0x00000001ff671807 */ /* 0x010fe60004000000 */
[----:B------:R-:W-:Y:S05]  /*78b0*/  @!P1 BRA `(.L_x_125) ;  /* 0x0000000000489947 */ /* 0x000fea0003800000 */
[----:B------:R-:W-:Y:S01]  /*78c0*/  ISETP.NE.AND P1, PT, R111, RZ, PT ;  /* 0x000000ff6f00720c */ /* 0x000fe20003f25270 */
[----:B------:R-:W-:Y:S01]  /*78d0*/  BSSY B0, `(.L_x_126) ;  /* 0x000000a000007945 */ /* 0x000fe20003800000 */
[----:B------:R-:W-:Y:S11]  /*78e0*/  ISETP.NE.AND P0, PT, R103, RZ, PT ;  /* 0x000000ff6700720c */ /* 0x000ff60003f05270 */
[----:B------:R-:W-:Y:S04]  /*78f0*/  @P1 IMAD R110, R110, 0x2000, R97 ;  /* 0x000020006e6e1824 */ /* 0x000fe800078e0261 */
[----:B------:R-:W-:Y:S01]  /*7900*/  @P1 IMAD.IADD R5, R81, 0x1, R110 ;  /* 0x0000000151051824 */ /* 0x000fe200078e026e */
[----:B------:R-:W-:Y:S03]  /*7910*/  @P1 IADD3 R2, PT, PT, R80, R110, RZ ;  /* 0x0000006e50021210 */ /* 0x000fe60007ffe0ff */
[----:B---3--:R-:W-:Y:S01]  /*7920*/  @P1 IMAD.IADD R0, R96, 0x1, R5 ;  /* 0x0000000160001824 */ /* 0x008fe200078e0205 */
[----:B------:R-:W-:Y:S06]  /*7930*/  @P0 BRA `(.L_x_127) ;  /* 0x00000000000c0947 */ /* 0x000fec0003800000 */
[----:B------:R-:W-:Y:S04]  /*7940*/  SHF.L.U32 R4, R109, 0x1f, RZ ;  /* 0x0000001f6d047819 */ /* 0x000fe800000006ff */
[----:B------:R-:W3:Y:S02]  /*7950*/  SYNCS.PHASECHK.TRANS64.TRYWAIT P0, [R3+URZ+0xa0], R4 ;  /* 0x0000a004030075a7 */ /* 0x000ee400080011ff */
[----:B---3--:R-:W-:Y:S05]  /*7960*/  @!P0 BRA `(.L_x_128) ;  /* 0x0000001c00208947 */ /* 0x008fea0003800000 */
.L_x_127:
[----:B------:R-:W-:Y:S05]  /*7970*/  BSYNC B0 ;  /* 0x0000000000007941 */ /* 0x000fea0003800000 */
.L_x_126:
[----:B------:R-:W-:Y:S11]  /*7980*/  ISETP.NE.AND P0, PT, R111, RZ, PT ;  /* 0x000000ff6f00720c */ /* 0x000ff60003f05270 */
[----:B------:R-:W-:Y:S02]  /*7990*/  @!UPT UIADD3 URZ, UPT, UPT, URZ, URZ, URZ ;  /* 0x000000fffffff290 */ /* 0x000fe4000fffe0ff */
[----:B------:R4:W1:Y:S04]  /*79a0*/  @P0 LDS.128 R48, [R110] ;  /* 0x000000006e300984 */ /* 0x0008680000000c00 */
[----:B------:R4:W1:Y:S04]  /*79b0*/  @P0 LDS.128 R64, [R2+0x20] ;  /* 0x0000200002400984 */ /* 0x0008680000000c00 */
[----:B------:R4:W1:Y:S04]  /*79c0*/  @P0 LDS.128 R56, [R5+0x10] ;  /* 0x0000100005380984 */ /* 0x0008680000000c00 */
[----:B------:R4:W1:Y:S02]  /*79d0*/  @P0 LDS.128 R72, [R0+0x10] ;  /* 0x0000100000480984 */ /* 0x0008640000000c00 */
.L_x_125:
[----:B------:R-:W-:Y:S05]  /*79e0*/  BSYNC B1 ;  /* 0x0000000000017941 */ /* 0x000fea0003800000 */
.L_x_124:
[----:B---34-:R-:W-:Y:S05]  /*79f0*/  VIADD R0, R39, 0x20 ;  /* 0x0000002027007836 */ /* 0x018fea0000000000 */
[----:B------:R-:W-:Y:S04]  /*7a00*/  SHF.R.U32.HI R0, RZ, 0x15, R0 ;  /* 0x00000015ff007819 */ /* 0x000fe80000011600 */
[----:B------:R-:W-:Y:S11]  /*7a10*/  LOP3.LUT P0, RZ, R0, 0x3, R85, 0x48, !PT ;  /* 0x0000000300ff7812 */ /* 0x000ff60007804855 */
[----:B------:R-:W-:Y:S02]  /*7a20*/  @!UPT UIADD3 URZ, UPT, UPT, URZ, URZ, URZ ;  /* 0x000000fffffff290 */ /* 0x000fe4000fffe0ff */
[----:B------:R-:W-:Y:S05]  /*7a30*/  @!P0 BRA `(.L_x_129) ;  /* 0x0000000000408947 */ /* 0x000fea0003800000 */
[----:B------:R-:W3:Y:S01]  /*7a40*/  LDCU.64 UR8, c[0x4][0x70] ;  /* 0x01000e00ff0877ac */ /* 0x000ee20008000a00 */
[----:B------:R-:W-:Y:S01]  /*7a50*/  MOV R3, 0x0 ;  /* 0x0000000000037802 */ /* 0x000fe20000000f00 */
[----:B------:R-:W-:Y:S02]  /*7a60*/  HFMA2 R12, -RZ, RZ, 0, 5.9604644775390625e-08 ;  /* 0x00000001ff0c7431 */ /* 0x000fe400000001ff */
[----:B------:R-:W-:Y:S02]  /*7a70*/  IMAD.MOV.U32 R8, RZ, RZ, 0x192 ;  /* 0x00000192ff087424 */ /* 0x000fe400078e00ff */
[----:B------:R-:W-:Y:S01]  /*7a80*/  IMAD.MOV.U32 R13, RZ, RZ, RZ ;  /* 0x000000ffff0d7224 */ /* 0x000fe200078e00ff */
[----:B------:R-:W4:Y:S01]  /*7a90*/  LDCU.64 UR6, c[0x4][0x78] ;  /* 0x01000f00ff0677ac */ /* 0x000f220008000a00 */
[----:B------:R-:W1:Y:S01]  /*7aa0*/  LDC.64 R2, c[0x4][R3] ;  /* 0x0100000003027b82 */ /* 0x000e620000000a00 */
[----:B------:R-:W5:Y:S01]  /*7ab0*/  LDCU.64 UR4, c[0x4][0x10] ;  /* 0x01000200ff0477ac */ /* 0x000f620008000a00 */
[----:B---3--:R-:W-:Y:S01]  /*7ac0*/  MOV R5, UR9 ;  /* 0x0000000900057c02 */ /* 0x008fe20008000f00 */
[----:B------:R-:W-:Y:S01]  /*7ad0*/  IMAD.U32 R4, RZ, RZ, UR8 ;  /* 0x00000008ff047e24 */ /* 0x000fe2000f8e00ff */
[----:B----4-:R-:W-:Y:S01]  /*7ae0*/  MOV R7, UR7 ;  /* 0x0000000700077c02 */ /* 0x010fe20008000f00 */
[----:B------:R-:W-:Y:S01]  /*7af0*/  IMAD.U32 R6, RZ, RZ, UR6 ;  /* 0x00000006ff067e24 */ /* 0x000fe2000f8e00ff */
[----:B-----5:R-:W-:Y:S01]  /*7b00*/  MOV R11, UR5 ;  /* 0x00000005000b7c02 */ /* 0x020fe20008000f00 */
[----:B------:R-:W-:Y:S02]  /*7b10*/  IMAD.U32 R10, RZ, RZ, UR4 ;  /* 0x00000004ff0a7e24 */ /* 0x000fe4000f8e00ff */
[----:B------:R-:W-:Y:S07]  /*7b20*/  LEPC R20, `(.L_x_129) ;  /* 0x000000001014794e */ /* 0x000fee0000000000 */
[----:B-12---:R-:W-:Y:S05]  /*7b30*/  CALL.ABS.NOINC R2 ;  /* 0x0000000002007343 */ /* 0x006fea0003c00000 */
.L_x_129:
[----:B------:R-:W-:Y:S01]  /*7b40*/  ISETP.NE.AND P0, PT, R98, RZ, PT ;  /* 0x000000ff6200720c */ /* 0x000fe20003f05270 */
[----:B------:R-:W-:Y:S05]  /*7b50*/  WARPSYNC.ALL ;  /* 0x0000000000007948 */ /* 0x000fea0003800000 */
[----:B------:R-:W-:Y:S01]  /*7b60*/  R2UR UR4, R39 ;  /* 0x00000000270472ca */ /* 0x000fe200000e0000 */
[--C-:B-1----:R-:W-:Y:S01]  /*7b70*/  HADD2.F32 R40, -RZ, R48.reuse.H0_H0 ;  /* 0x20000030ff287230 */ /* 0x102fe20000004100 */
[----:B------:R-:W-:Y:S01]  /*7b80*/  IADD3 R89, PT, PT, R89, 0x120, RZ ;  /* 0x0000012059597810 */ /* 0x000fe20007ffe0ff */
[----:B------:R-:W-:Y:S01]  /*7b90*/  HADD2.F32 R42, -RZ, R48.H1_H1 ;  /* 0x30000030ff2a7230 */ /* 0x000fe20000004100 */
[----:B------:R-:W-:Y:S01]  /*7ba0*/  BSSY.RECONVERGENT B0, `(.L_x_130) ;  /* 0x000008d000007945 */ /* 0x000fe20003800200 */
[--C-:B------:R-:W-:Y:S01]  /*7bb0*/  HADD2.F32 R43, -RZ, R49.reuse.H0_H0 ;  /* 0x20000031ff2b7230 */ /* 0x100fe20000004100 */
[----:B------:R-:W-:Y:S01]  /*7bc0*/  LOP3.LUT R89, R89, 0xfefffff8, RZ, 0xc0, !PT ;  /* 0xfefffff859597812 */ /* 0x000fe200078ec0ff */
[----:B------:R-:W-:Y:S02]  /*7bd0*/  HADD2.F32 R44, -RZ, R49.H1_H1 ;  /* 0x30000031ff2c7230 */ /* 0x000fe40000004100 */
[--C-:B------:R-:W-:Y:S02]  /*7be0*/  HADD2.F32 R45, -RZ, R50.reuse.H0_H0 ;  /* 0x20000032ff2d7230 */ /* 0x100fe40000004100 */
[----:B--2---:R-:W-:Y:S02]  /*7bf0*/  HADD2.F32 R46, -RZ, R50.H1_H1 ;  /* 0x30000032ff2e7230 */ /* 0x004fe40000004100 */
[----:B------:R-:W1:Y:S01]  /*7c00*/  LDTM.x32 R4, tmem[UR4+0x20] ;  /* 0x00002004000479ee */ /* 0x000e6200082c0000 */
[----:B------:R-:W-:Y:S01]  /*7c10*/  NOP ;  /* 0x0000000000007918 */ /* 0x000fe20000000000 */
[----:B-1----:R1:W-:Y:S01]  /*7c20*/  SYNCS.ARRIVE.TRANS64.RED.A1T0 RZ, [R89+URZ], RZ ;  /* 0x000000ff59ff79a7 */ /* 0x0023e200081004ff */
[----:B------:R-:W-:Y:S01]  /*7c30*/  USHF.L.U32 UR4, UR45, 0xd, URZ ;  /* 0x0000000d2d047899 */ /* 0x000fe200080006ff */
[--C-:B------:R-:W-:Y:S02]  /*7c40*/  HADD2.F32 R47, -RZ, R51.reuse.H0_H0 ;  /* 0x20000033ff2f7230 */ /* 0x100fe40000004100 */
[----:B------:R-:W-:Y:S02]  /*7c50*/  HADD2.F32 R48, -RZ, R51.H1_H1 ;  /* 0x30000033ff307230 */ /* 0x000fe40000004100 */
[--C-:B------:R-:W-:Y:S01]  /*7c60*/  HADD2.F32 R49, -RZ, R56.reuse.H0_H0 ;  /* 0x20000038ff317230 */ /* 0x100fe20000004100 */
[----:B------:R-:W-:Y:S01]  /*7c70*/  IADD3 R116, PT, PT, R97, UR4, RZ ;  /* 0x0000000461747c10 */ /* 0x000fe2000fffe0ff */
[----:B------:R-:W-:Y:S02]  /*7c80*/  HADD2.F32 R51, -RZ, R56.H1_H1 ;  /* 0x30000038ff337230 */ /* 0x000fe40000004100 */
[--C-:B------:R-:W-:Y:S01]  /*7c90*/  HADD2.F32 R50, -RZ, R57.reuse.H0_H0 ;  /* 0x20000039ff327230 */ /* 0x100fe20000004100 */
[-C--:B------:R-:W-:Y:S01]  /*7ca0*/  IADD3 R103, PT, PT, R81, R116.reuse, RZ ;  /* 0x0000007451677210 */ /* 0x080fe20007ffe0ff */
[----:B------:R-:W-:Y:S01]  /*7cb0*/  HADD2.F32 R52, -RZ, R57.H1_H1 ;  /* 0x30000039ff347230 */ /* 0x000fe20000004100 */
[----:B------:R-:W-:Y:S01]  /*7cc0*/  IADD3 R116, PT, PT, R80, R116, RZ ;  /* 0x0000007450747210 */ /* 0x000fe20007ffe0ff */
[--C-:B------:R-:W-:Y:S01]  /*7cd0*/  HADD2.F32 R53, -RZ, R58.reuse.H0_H0 ;  /* 0x2000003aff357230 */ /* 0x100fe20000004100 */
[----:B------:R-:W-:Y:S01]  /*7ce0*/  IADD3 R117, PT, PT, R96, R103, RZ ;  /* 0x0000006760757210 */ /* 0x000fe20007ffe0ff */
[----:B------:R-:W-:Y:S02]  /*7cf0*/  HADD2.F32 R54, -RZ, R58.H1_H1 ;  /* 0x3000003aff367230 */ /* 0x000fe40000004100 */
[--C-:B------:R-:W-:Y:S02]  /*7d00*/  HADD2.F32 R55, -RZ, R59.reuse.H0_H0 ;  /* 0x2000003bff377230 */ /* 0x100fe40000004100 */
[----:B------:R-:W-:Y:S02]  /*7d10*/  HADD2.F32 R56, -RZ, R59.H1_H1 ;  /* 0x3000003bff387230 */ /* 0x000fe40000004100 */
[C---:B------:R-:W-:Y:S01]  /*7d20*/  FMUL R4, R38.reuse, R4 ;  /* 0x0000000426047220 */ /* 0x040fe20000400000 */
[C---:B------:R-:W-:Y:S01]  /*7d30*/  FMUL R5, R38.reuse, R5 ;  /* 0x0000000526057220 */ /* 0x040fe20000400000 */
[C---:B------:R-:W-:Y:S01]  /*7d40*/  FMUL R6, R38.reuse, R6 ;  /* 0x0000000626067220 */ /* 0x040fe20000400000 */
[C---:B------:R-:W-:Y:S01]  /*7d50*/  FMUL R7, R38.reuse, R7 ;  /* 0x0000000726077220 */ /* 0x040fe20000400000 */
[C---:B------:R-:W-:Y:S01]  /*7d60*/  FFMA R4, R41.reuse, R40, R4 ;  /* 0x0000002829047223 */ /* 0x040fe20000000004 */
[C---:B------:R-:W-:Y:S01]  /*7d70*/  FFMA R5, R41.reuse, R42, R5 ;  /* 0x0000002a29057223 */ /* 0x040fe20000000005 */
[C---:B------:R-:W-:Y:S01]  /*7d80*/  FFMA R6, R41.reuse, R43, R6 ;  /* 0x0000002b29067223 */ /* 0x040fe20000000006 */
[----:B------:R-:W-:Y:S01]  /*7d90*/  FFMA R7, R41, R44, R7 ;  /* 0x0000002c29077223 */ /* 0x000fe20000000007 */
[C---:B------:R-:W-:Y:S01]  /*7da0*/  FMUL R8, R38.reuse, R8 ;  /* 0x0000000826087220 */ /* 0x040fe20000400000 */
[C---:B------:R-:W-:Y:S01]  /*7db0*/  FMUL R9, R38.reuse, R9 ;  /* 0x0000000926097220 */ /* 0x040fe20000400000 */
[----:B------:R-:W-:Y:S01]  /*7dc0*/  F2FP.F16.F32.PACK_AB R80, R5, R4 ;  /* 0x000000040550723e */ /* 0x000fe200000000ff */
[C---:B------:R-:W-:Y:S01]  /*7dd0*/  FMUL R10, R38.reuse, R10 ;  /* 0x0000000a260a7220 */ /* 0x040fe20000400000 */
[----:B------:R-:W-:Y:S01]  /*7de0*/  F2FP.F16.F32.PACK_AB R81, R7, R6 ;  /* 0x000000060751723e */ /* 0x000fe200000000ff */
[C---:B------:R-:W-:Y:S01]  /*7df0*/  FFMA R8, R41.reuse, R45, R8 ;  /* 0x0000002d29087223 */ /* 0x040fe20000000008 */
[C---:B------:R-:W-:Y:S01]  /*7e00*/  FFMA R9, R41.reuse, R46, R9 ;  /* 0x0000002e29097223 */ /* 0x040fe20000000009 */
[----:B------:R-:W-:Y:S01]  /*7e10*/  FFMA R10, R41, R47, R10 ;  /* 0x0000002f290a7223 */ /* 0x000fe2000000000a */
[C---:B------:R-:W-:Y:S01]  /*7e20*/  FMUL R11, R38.reuse, R11 ;  /* 0x0000000b260b7220 */ /* 0x040fe20000400000 */
[C---:B------:R-:W-:Y:S01]  /*7e30*/  FMUL R0, R38.reuse, R12 ;  /* 0x0000000c26007220 */ /* 0x040fe20000400000 */
[C---:B------:R-:W-:Y:S01]  /*7e40*/  FMUL R2, R38.reuse, R13 ;  /* 0x0000000d26027220 */ /* 0x040fe20000400000 */
[----:B------:R-:W-:Y:S01]  /*7e50*/  F2FP.F16.F32.PACK_AB R82, R9, R8 ;  /* 0x000000080952723e */ /* 0x000fe200000000ff */
[C---:B------:R-:W-:Y:S01]  /*7e60*/  FFMA R11, R41.reuse, R48, R11 ;  /* 0x00000030290b7223 */ /* 0x040fe2000000000b */
[C---:B------:R-:W-:Y:S01]  /*7e70*/  FFMA R0, R41.reuse, R49, R0 ;  /* 0x0000003129007223 */ /* 0x040fe20000000000 */
[C---:B------:R-:W-:Y:S01]  /*7e80*/  FFMA R2, R41.reuse, R51, R2 ;  /* 0x0000003329027223 */ /* 0x040fe20000000002 */
[C---:B------:R-:W-:Y:S01]  /*7e90*/  FMUL R3, R38.reuse, R14 ;  /* 0x0000000e26037220 */ /* 0x040fe20000400000 */
[C---:B------:R-:W-:Y:S01]  /*7ea0*/  FMUL R15, R38.reuse, R15 ;  /* 0x0000000f260f7220 */ /* 0x040fe20000400000 */
[C---:B------:R-:W-:Y:S01]  /*7eb0*/  FMUL R12, R38.reuse, R16 ;  /* 0x00000010260c7220 */ /* 0x040fe20000400000 */
[C---:B------:R-:W-:Y:S01]  /*7ec0*/  FMUL R13, R38.reuse, R17 ;  /* 0x00000011260d7220 */ /* 0x040fe20000400000 */
[C---:B------:R-:W-:Y:S01]  /*7ed0*/  FFMA R3, R41.reuse, R50, R3 ;  /* 0x0000003229037223 */ /* 0x040fe20000000003 */
[C---:B------:R-:W-:Y:S01]  /*7ee0*/  FMUL R14, R38.reuse, R18 ;  /* 0x00000012260e7220 */ /* 0x040fe20000400000 */
[----:B------:R-:W-:Y:S01]  /*7ef0*/  FFMA R15, R41, R52, R15 ;  /* 0x00000034290f7223 */ /* 0x000fe2000000000f */
[--C-:B------:R-:W-:Y:S02]  /*7f00*/  HADD2.F32 R57, -RZ, R64.reuse.H0_H0 ;  /* 0x20000040ff397230 */ /* 0x100fe40000004100 */
[C---:B------:R-:W-:Y:S01]  /*7f10*/  FMUL R19, R38.reuse, R19 ;  /* 0x0000001326137220 */ /* 0x040fe20000400000 */
[----:B------:R-:W-:Y:S01]  /*7f20*/  F2FP.F16.F32.PACK_AB R83, R11, R10 ;  /* 0x0000000a0b53723e */ /* 0x000fe200000000ff */
[C---:B------:R-:W-:Y:S01]  /*7f30*/  FFMA R12, R41.reuse, R53, R12 ;  /* 0x00000035290c7223 */ /* 0x040fe2000000000c */
[----:B------:R-:W-:Y:S02]  /*7f40*/  HADD2.F32 R58, -RZ, R64.H1_H1 ;  /* 0x30000040ff3a7230 */ /* 0x000fe40000004100 */
[C---:B------:R-:W-:Y:S01]  /*7f50*/  FMUL R16, R38.reuse, R20 ;  /* 0x0000001426107220 */ /* 0x040fe20000400000 */
[C---:B------:R-:W-:Y:S01]  /*7f60*/  FFMA R13, R41.reuse, R54, R13 ;  /* 0x00000036290d7223 */ /* 0x040fe2000000000d */
[----:B------:R1:W-:Y:S01]  /*7f70*/  STS.128 [R97+UR4], R80 ;  /* 0x0000005061007988 */ /* 0x0003e20008000c04 */
[--C-:B------:R-:W-:Y:S02]  /*7f80*/  HADD2.F32 R59, -RZ, R65.reuse.H0_H0 ;  /* 0x20000041ff3b7230 */ /* 0x100fe40000004100 */
[C---:B------:R-:W-:Y:S01]  /*7f90*/  FMUL R17, R38.reuse, R21 ;  /* 0x0000001526117220 */ /* 0x040fe20000400000 */
[C---:B------:R-:W-:Y:S01]  /*7fa0*/  FFMA R14, R41.reuse, R55, R14 ;  /* 0x00000037290e7223 */ /* 0x040fe2000000000e */
[----:B------:R-:W-:Y:S02]  /*7fb0*/  HADD2.F32 R60, -RZ, R65.H1_H1 ;  /* 0x30000041ff3c7230 */ /* 0x000fe40000004100 */
[C---:B------:R-:W-:Y:S01]  /*7fc0*/  FMUL R18, R38.reuse, R22 ;  /* 0x0000001626127220 */ /* 0x040fe20000400000 */
[C---:B------:R-:W-:Y:S01]  /*7fd0*/  FFMA R19, R41.reuse, R56, R19 ;  /* 0x0000003829137223 */ /* 0x040fe20000000013 */
        /* <DEDUP_REMOVED lines=13> */
[----:B------:R-:W-:Y:S01]  /*80b0*/  FMUL R27, R38, R27 ;  /* 0x0000001b261b7220 */ /* 0x000fe20000400000 */
[----:B------:R-:W-:Y:S01]  /*80c0*/  F2FP.F16.F32.PACK_AB R104, R2, R0 ;  /* 0x000000000268723e */ /* 0x000fe200000000ff */
[----:B------:R-:W-:Y:S01]  /*80d0*/  FFMA R20, R41, R61, R20 ;  /* 0x0000003d29147223 */ /* 0x000fe20000000014 */
[----:B------:R-:W-:Y:S01]  /*80e0*/  F2FP.F16.F32.PACK_AB R105, R15, R3 ;  /* 0x000000030f69723e */ /* 0x000fe200000000ff */
[----:B------:R-:W-:Y:S01]  /*80f0*/  HADD2.F32 R66, -RZ, R72.H1_H1 ;  /* 0x30000048ff427230 */ /* 0x000fe20000004100 */
[----:B------:R-:W-:Y:S01]  /*8100*/  F2FP.F16.F32.PACK_AB R106, R13, R12 ;  /* 0x0000000c0d6a723e */ /* 0x000fe200000000ff */
[C---:B------:R-:W-:Y:S01]  /*8110*/  FMUL R24, R38.reuse, R28 ;  /* 0x0000001c26187220 */ /* 0x040fe20000400000 */
[----:B------:R-:W-:Y:S01]  /*8120*/  F2FP.F16.F32.PACK_AB R107, R19, R14 ;  /* 0x0000000e136b723e */ /* 0x000fe200000000ff */
[C---:B------:R-:W-:Y:S01]  /*8130*/  FFMA R21, R41.reuse, R62, R21 ;  /* 0x0000003e29157223 */ /* 0x040fe20000000015 */
[--C-:B------:R-:W-:Y:S02]  /*8140*/  HADD2.F32 R67, -RZ, R73.reuse.H0_H0 ;  /* 0x20000049ff437230 */ /* 0x100fe40000004100 */
[C---:B------:R-:W-:Y:S01]  /*8150*/  FMUL R25, R38.reuse, R29 ;  /* 0x0000001d26197220 */ /* 0x040fe20000400000 */
[C---:B------:R-:W-:Y:S01]  /*8160*/  FFMA R22, R41.reuse, R63, R22 ;  /* 0x0000003f29167223 */ /* 0x040fe20000000016 */
[----:B------:R1:W-:Y:S01]  /*8170*/  STS.128 [R103+0x10], R104 ;  /* 0x0000106867007388 */ /* 0x0003e20000000c00 */
        /* <DEDUP_REMOVED lines=35> */
[----:B--2---:R-:W2:Y:S02]  /*83b0*/  FENCE.VIEW.ASYNC.S ;  /* 0x00000000000073c6 */ /* 0x004ea40000000000 */
[----:B--2---:R-:W-:Y:S06]  /*83c0*/  BAR.SYNC.DEFER_BLOCKING 0x1, 0x80 ;  /* 0x0042000000007b1d */ /* 0x004fec0000010000 */
[----:B------:R-:W-:Y:S05]  /*83d0*/  @P0 BRA `(.L_x_131) ;  /* 0x0000000000240947 */ /* 0x000fea0003800000 */
[----:B------:R-:W2:Y:S01]  /*83e0*/  LDCU.64 UR10, c[0x0][0x348] ;  /* 0x00006900ff0a77ac */ /* 0x000ea20008000a00 */
[----:B------:R-:W-:Y:S02]  /*83f0*/  UIADD3 UR9, UPT, UPT, UR49, 0x20, URZ ;  /* 0x0000002031097890 */ /* 0x000fe4000fffe0ff */
[----:B------:R-:W-:Y:S02]  /*8400*/  UIADD3 UR8, UPT, UPT, UR47, 0x200, UR4 ;  /* 0x000002002f087890 */ /* 0x000fe4000fffe004 */
[----:B--2---:R-:W-:Y:S03]  /*8410*/  UIADD3 UR6, UP0, UPT, UR10, 0x680, URZ ;  /* 0x000006800a067890 */ /* 0x004fe6000ff1e0ff */
[----:B------:R-:W-:Y:S01]  /*8420*/  UMOV UR10, UR50 ;  /* 0x00000032000a7c82 */ /* 0x000fe20008000000 */
[----:B------:R-:W-:Y:S03]  /*8430*/  UIADD3.X UR7, UPT, UPT, URZ, UR11, URZ, UP0, !UPT ;  /* 0x0000000bff077290 */ /* 0x000fe600087fe4ff */
[----:B------:R-:W-:Y:S06]  /*8440*/  UMOV UR11, UR36 ;  /* 0x00000024000b7c82 */ /* 0x000fec0008000000 */
[----:B------:R2:W-:Y:S02]  /*8450*/  UTMASTG.3D [UR8], [UR6] ;  /* 0x00000008060073b5 */ /* 0x0005e40008010000 */
[----:B--2---:R0:W-:Y:S02]  /*8460*/  UTMACMDFLUSH ;  /* 0x00000000000079b7 */ /* 0x0041e40000000000 */
.L_x_131:
[----:B------:R-:W-:Y:S05]  /*8470*/  BSYNC.RECONVERGENT B0 ;  /* 0x0000000000007941 */ /* 0x000fea0003800200 */
.L_x_130:
[----:B------:R-:W-:Y:S01]  /*8480*/  UIADD3 UR4, UPT, UPT, UR45, 0x1, URZ ;  /* 0x000000012d047890 */ /* 0x000fe2000fffe0ff */
[----:B------:R-:W-:Y:S03]  /*8490*/  BSSY.RECONVERGENT B0, `(.L_x_132) ;  /* 0x0000008000007945 */ /* 0x000fe60003800200 */
[----:B------:R-:W-:Y:S04]  /*84a0*/  UISETP.NE.AND UP0, UPT, UR4, 0x3, UPT ;  /* 0x000000030400788c */ /* 0x000fe8000bf05270 */
[----:B------:R-:W-:Y:S02]  /*84b0*/  UISETP.EQ.XOR UP1, UPT, UR44, 0x3, !UP0 ;  /* 0x000000032c00788c */ /* 0x000fe4000c722a70 */
[----:B------:R-:W-:Y:S02]  /*84c0*/  USEL UR46, UR4, URZ, UP0 ;  /* 0x000000ff042e7287 */ /* 0x000fe40008000000 */
[----:B------:R-:W-:Y:S04]  /*84d0*/  USEL UR5, URZ, 0x1, !UP1 ;  /* 0x00000001ff057887 */ /* 0x000fe8000c800000 */
[----:B------:R-:W-:Y:S01]  /*84e0*/  ULOP3.LUT UR54, UR54, UR5, URZ, 0x3c, !UPT ;  /* 0x0000000536367292 */ /* 0x000fe2000f8e3cff */
[----:B------:R-:W-:Y:S11]  /*84f0*/  @P0 BRA `(.L_x_133) ;  /* 0x0000000000040947 */ /* 0x000ff60003800000 */
[----:B------:R-:W-:Y:S04]  /*8500*/  DEPBAR.LE SB0, 0x1 ;  /* 0x000080400000791a */ /* 0x000fe80000000000 */
.L_x_133:
[----:B------:R-:W-:Y:S05]  /*8510*/  BSYNC.RECONVERGENT B0 ;  /* 0x0000000000007941 */ /* 0x000fea0003800200 */
.L_x_132:
[----:B------:R-:W-:Y:S01]  /*8520*/  BAR.SYNC.DEFER_BLOCKING 0x1, 0x80 ;  /* 0x0042000000007b1d */ /* 0x000fe20000010000 */
[----:B------:R-:W-:Y:S01]  /*8530*/  UISETP.NE.AND UP0, UPT, UR53, -0x2, UPT ;  /* 0xfffffffe3500788c */ /* 0x000fe2000bf05270 */
[----:B------:R-:W-:Y:S08]  /*8540*/  IADD3 R0, PT, PT, R36, 0x1, RZ ;  /* 0x0000000124007810 */ /* 0x000ff00007ffe0ff */
[----:B------:R-:W-:Y:S05]  /*8550*/  BRA.U !UP0, `(.L_x_134) ;  /* 0x0000000108287547 */ /* 0x000fea000b800000 */
[----:B------:R-:W2:Y:S01]  /*8560*/  S2R R2, SR_CgaCtaId ;  /* 0x0000000000027919 */ /* 0x000ea20000008800 */
[----:B------:R-:W-:Y:S01]  /*8570*/  ISETP.NE.AND P0, PT, R102, RZ, PT ;  /* 0x000000ff6600720c */ /* 0x000fe20003f05270 */
[----:B------:R-:W-:Y:S01]  /*8580*/  IMAD.U32 R3, RZ, RZ, UR52 ;  /* 0x00000034ff037e24 */ /* 0x000fe2000f8e00ff */
[----:B------:R-:W-:Y:S04]  /*8590*/  UIADD3 UR4, UPT, UPT, UR52, 0x1, URZ ;  /* 0x0000000134047890 */ /* 0x000fe8000fffe0ff */
[----:B------:R-:W-:Y:S04]  /*85a0*/  UISETP.NE.AND UP0, UPT, UR4, 0x3, UPT ;  /* 0x000000030400788c */ /* 0x000fe8000bf05270 */
[----:B------:R-:W-:Y:S03]  /*85b0*/  USEL UR52, UR4, URZ, UP0 ;  /* 0x000000ff04347287 */ /* 0x000fe60008000000 */
[----:B------:R-:W-:Y:S05]  /*85c0*/  @P0 LEA R3, R3, UR47, 0x3 ;  /* 0x0000002f03030c11 */ /* 0x000fea000f8e18ff */
[----:B------:R-:W-:Y:S05]  /*85d0*/  @P0 VIADD R3, R3, 0xb8 ;  /* 0x000000b803030836 */ /* 0x000fea0000000000 */
[----:B--2---:R-:W-:Y:S04]  /*85e0*/  @P0 PRMT R2, R2, 0x654, R3 ;  /* 0x0000065402020816 */ /* 0x004fe80000000003 */
[----:B------:R2:W-:Y:S03]  /*85f0*/  @P0 SYNCS.ARRIVE.TRANS64.RED.A1T0 RZ, [R2+URZ], RZ ;  /* 0x000000ff02ff09a7 */ /* 0x0005e600081004ff */
.L_x_134:
[----:B------:R-:W-:Y:S01]  /*8600*/  R2UR UR6, R101 ;  /* 0x00000000650672ca */ /* 0x000fe200000e0000 */
[----:B------:R-:W-:Y:S01]  /*8610*/  UIADD3 UR53, UPT, UPT, UR53, 0x2, URZ ;  /* 0x0000000235357890 */ /* 0x000fe2000fffe0ff */
[----:B------:R-:W-:Y:S01]  /*8620*/  R2UR UR5, R86 ;  /* 0x00000000560572ca */ /* 0x000fe200000e0000 */
[----:B------:R-:W-:Y:S01]  /*8630*/  UMOV UR36, UR63 ;  /* 0x0000003f00247c82 */ /* 0x000fe20008000000 */
[----:B------:R-:W-:Y:S02]  /*8640*/  R2UR UR4, R87 ;  /* 0x00000000570472ca */ /* 0x000fe400000e0000 */
[----:B------:R-:W-:Y:S02]  /*8650*/  ISETP.NE.AND P0, PT, R91, 0x2, PT ;  /* 0x000000025b00780c */ /* 0x000fe40003f05270 */
[----:B------:R-:W-:Y:S02]  /*8660*/  ISETP.NE.AND P1, PT, R0, 0x4, PT ;  /* 0x000000040000780c */ /* 0x000fe40003f25270 */
[----:B------:R-:W-:Y:S02]  /*8670*/  SEL R3, RZ, 0x1, P0 ;  /* 0x00000001ff037807 */ /* 0x000fe40000000000 */
[----:B--2---:R-:W-:Y:S01]  /*8680*/  SEL R2, RZ, 0x1, P1 ;  /* 0x00000001ff027807 */ /* 0x004fe20000800000 */
[----:B------:R-:W-:Y:S01]  /*8690*/  UISETP.NE.AND UP0, UPT, UR6, URZ, UPT ;  /* 0x000000ff0600728c */ /* 0x000fe2000bf05270 */
[----:B------:R-:W-:Y:S01]  /*86a0*/  LOP3.LUT R94, R94, R3, RZ, 0x3c, !PT ;  /* 0x000000035e5e7212 */ /* 0x000fe200078e3cff */
[----:B------:R-:W-:Y:S01]  /*86b0*/  UIADD3 UR33, UPT, UPT, UR37, UR5, URZ ;  /* 0x0000000525217290 */ /* 0x000fe2000fffe0ff */
[----:B------:R-:W-:Y:S01]  /*86c0*/  LOP3.LUT R95, R95, R2, RZ, 0x3c, !PT ;  /* 0x000000025f5f7212 */ /* 0x000fe200078e3cff */
[----:B------:R-:W-:Y:S01]  /*86d0*/  UIADD3 UR32, UPT, UPT, UR38, UR4, URZ ;  /* 0x0000000426207290 */ /* 0x000fe2000fffe0ff */
[----:B------:R-:W-:Y:S02]  /*86e0*/  SEL R91, R91, RZ, P0 ;  /* 0x000000ff5b5b7207 */ /* 0x000fe40000000000 */
[----:B------:R-:W-:Y:S02]  /*86f0*/  SEL R36, R0, RZ, P1 ;  /* 0x000000ff00247207 */ /* 0x000fe40000800000 */
[----:B------:R-:W-:Y:S07]  /*8700*/  BRA.U UP0, `(.L_x_135) ;  /* 0xffffffd500887547 */ /* 0x000fee000b83ffff */
[----:B------:R-:W-:-:S13]  /*8710*/  R2UR UR4, R88 ;  /* 0x00000000580472ca */ /* 0x000fda00000e0000 */
[----:B------:R-:W-:-:S09]  /*8720*/  UISETP.NE.AND UP0, UPT, UR4, URZ, UPT ;  /* 0x000000ff0400728c */ /* 0x000fd2000bf05270 */
[----:B------:R-:W-:Y:S05]  /*8730*/  BRA.U !UP0, `(.L_x_136) ;  /* 0x0000000108487547 */ /* 0x000fea000b800000 */
[----:B------:R-:W2:Y:S02]  /*8740*/  LDCU.64 UR4, c[0x0][0x890] ;  /* 0x00011200ff0477ac */ /* 0x000ea40008000a00 */
[----:B--2---:R-:W-:-:S04]  /*8750*/  UISETP.NE.U32.AND UP0, UPT, UR4, URZ, UPT ;  /* 0x000000ff0400728c */ /* 0x004fc8000bf05070 */
[----:B------:R-:W-:-:S09]  /*8760*/  UISETP.NE.AND.EX UP0, UPT, UR5, URZ, UPT, UP0 ;  /* 0x000000ff0500728c */ /* 0x000fd2000bf05300 */
[----:B------:R-:W-:Y:S05]  /*8770*/  BRA.U UP0, `(.L_x_137) ;  /* 0x00000001000c7547 */ /* 0x000fea000b800000 */
[----:B------:R-:W-:-:S13]  /*8780*/  FSETP.NEU.AND P0, PT, R41, RZ, PT ;  /* 0x000000ff2900720b */ /* 0x000fda0003f0d000 */
[----:B------:R-:W-:Y:S05]  /*8790*/  @!P0 EXIT ;  /* 0x000000000000894d */ /* 0x000fea0003800000 */
[----:B------:R-:W-:Y:S05]  /*87a0*/  BRA `(.L_x_136) ;  /* 0x00000000002c7947 */ /* 0x000fea0003800000 */
.L_x_137:
[----:B------:R-:W-:Y:S01]  /*87b0*/  ISETP.NE.AND P0, PT, R90, RZ, PT ;  /* 0x000000ff5a00720c */ /* 0x000fe20003f05270 */
[----:B------:R-:W-:-:S12]  /*87c0*/  BSSY.RECONVERGENT B0, `(.L_x_136) ;  /* 0x0000009000007945 */ /* 0x000fd80003800200 */
[----:B------:R-:W-:Y:S05]  /*87d0*/  @P0 BRA `(.L_x_138) ;  /* 0x0000000000140947 */ /* 0x000fea0003800000 */
[----:B------:R-:W2:Y:S02]  /*87e0*/  LDCU.64 UR4, c[0x0][0x888] ;  /* 0x00011100ff0477ac */ /* 0x000ea40008000a00 */
[----:B--2---:R-:W-:-:S04]  /*87f0*/  ISETP.NE.U32.AND P0, PT, RZ, UR4, PT ;  /* 0x00000004ff007c0c */ /* 0x004fc8000bf05070 */
[----:B------:R-:W-:-:S13]  /*8800*/  ISETP.NE.AND.EX P0, PT, RZ, UR5, PT, P0 ;  /* 0x00000005ff007c0c */ /* 0x000fda000bf05300 */
[----:B------:R-:W-:Y:S05]  /*8810*/  @!P0 EXIT ;  /* 0x000000000000894d */ /* 0x000fea0003800000 */
[----:B------:R-:W-:Y:S05]  /*8820*/  BRA `(.L_x_139) ;  /* 0x0000000000087947 */ /* 0x000fea0003800000 */
.L_x_138:
[----:B------:R-:W-:-:S13]  /*8830*/  FSETP.NEU.AND P0, PT, R41, RZ, PT ;  /* 0x000000ff2900720b */ /* 0x000fda0003f0d000 */
[----:B------:R-:W-:Y:S05]  /*8840*/  @!P0 EXIT ;  /* 0x000000000000894d */ /* 0x000fea0003800000 */
.L_x_139:
[----:B------:R-:W-:Y:S05]  /*8850*/  BSYNC.RECONVERGENT B0 ;  /* 0x0000000000007941 */ /* 0x000fea0003800200 */
.L_x_136:
[----:B------:R-:W2:Y:S01]  /*8860*/  S2UR UR5, SR_CgaCtaId ;  /* 0x00000000000579c3 */ /* 0x000ea20000008800 */
[----:B------:R-:W-:Y:S01]  /*8870*/  ULEA UR4, UR52, UR47, 0x3 ;  /* 0x0000002f34047291 */ /* 0x000fe2000f8e18ff */
[----:B------:R-:W-:-:S04]  /*8880*/  DEPBAR.LE SB0, 0x0 ;  /* 0x000080000000791a */ /* 0x000fc80000000000 */
[----:B------:R-:W-:-:S04]  /*8890*/  UIADD3 UR4, UPT, UPT, UR4, 0xb8, URZ ;  /* 0x000000b804047890 */ /* 0x000fc8000fffe0ff */
[----:B--2---:R-:W-:-:S09]  /*88a0*/  UPRMT UR4, UR5, 0x654, UR4 ;  /* 0x0000065405047896 */ /* 0x004fd20008000004 */
[----:B------:R-:W-:Y:S01]  /*88b0*/  SYNCS.ARRIVE.TRANS64.RED.A1T0 RZ, [UR4], RZ ;  /* 0x000000ffffff79a7 */ /* 0x000fe20008100404 */
[----:B------:R-:W-:Y:S05]  /*88c0*/  EXIT ;  /* 0x000000000000794d */ /* 0x000fea0003800000 */
.L_x_25:
[----:B-1----:R1:W3:Y:S02]  /*88d0*/  SYNCS.PHASECHK.TRANS64.TRYWAIT P0, [R0+URZ+0x150], R3 ;  /* 0x00015003000075a7 */ /* 0x0022e400080011ff */
[----:B---3--:R-:W-:Y:S05]  /*88e0*/  @!P0 NANOSLEEP.SYNCS 0x989680 ;  /* 0x009896800000895d */ /* 0x008fea0003900000 */
[----:B------:R-:W3:Y:S02]  /*88f0*/  @!P0 SYNCS.PHASECHK.TRANS64 P0, [R0+URZ+0x150], R3 ;  /* 0x00015003000085a7 */ /* 0x000ee400080010ff */
[----:B---3--:R-:W-:Y:S05]  /*8900*/  @!P0 BRA `(.L_x_25) ;  /* 0xfffffffc00f08947 */ /* 0x008fea000383ffff */
[----:B------:R-:W-:Y:S05]  /*8910*/  BRA `(.L_x_140) ;  /* 0xffffff9000cc7947 */ /* 0x000fea000383ffff */
.L_x_28:
[----:B-1----:R-:W-:-:S07]  /*8920*/  MOV R0, UR33 ;  /* 0x0000002100007c02 */ /* 0x002fce0008000f00 */
.L_x_141:
[----:B-1----:R1:W3:Y:S02]  /*8930*/  SYNCS.PHASECHK.TRANS64.TRYWAIT P0, [R0+URZ+0x50], R3 ;  /* 0x00005003000075a7 */ /* 0x0022e400080011ff */
[----:B---3--:R-:W-:Y:S05]  /*8940*/  @!P0 NANOSLEEP.SYNCS 0x989680 ;  /* 0x009896800000895d */ /* 0x008fea0003900000 */
[----:B------:R-:W3:Y:S02]  /*8950*/  @!P0 SYNCS.PHASECHK.TRANS64 P0, [R0+URZ+0x50], R3 ;  /* 0x00005003000085a7 */ /* 0x000ee400080010ff */
[----:B---3--:R-:W-:Y:S05]  /*8960*/  @!P0 BRA `(.L_x_141) ;  /* 0xfffffffc00f08947 */ /* 0x008fea000383ffff */
[----:B------:R-:W-:Y:S05]  /*8970*/  BRA `(.L_x_27) ;  /* 0xffffff94001c7947 */ /* 0x000fea000383ffff */
.L_x_35:
[----:B-1----:R-:W-:-:S07]  /*8980*/  MOV R0, UR9 ;  /* 0x0000000900007c02 */ /* 0x002fce0008000f00 */
.L_x_142:
[----:B-1----:R1:W3:Y:S02]  /*8990*/  SYNCS.PHASECHK.TRANS64.TRYWAIT P0, [R0+URZ+0x50], R3 ;  /* 0x00005003000075a7 */ /* 0x0022e400080011ff */
[----:B---3--:R-:W-:Y:S05]  /*89a0*/  @!P0 NANOSLEEP.SYNCS 0x989680 ;  /* 0x009896800000895d */ /* 0x008fea0003900000 */
[----:B------:R-:W3:Y:S02]  /*89b0*/  @!P0 SYNCS.PHASECHK.TRANS64 P0, [R0+URZ+0x50], R3 ;  /* 0x00005003000085a7 */ /* 0x000ee400080010ff */
[----:B---3--:R-:W-:Y:S05]  /*89c0*/  @!P0 BRA `(.L_x_142) ;  /* 0xfffffffc00f08947 */ /* 0x008fea000383ffff */
[----:B------:R-:W-:Y:S05]  /*89d0*/  BRA `(.L_x_34) ;  /* 0xffffff9400e07947 */ /* 0x000fea000383ffff */
.L_x_40:
[----:B-1----:R1:W3:Y:S02]  /*89e0*/  SYNCS.PHASECHK.TRANS64.TRYWAIT P0, [R3+URZ+0xe0], R0 ;  /* 0x0000e000030075a7 */ /* 0x0022e400080011ff */
[----:B---3--:R-:W-:Y:S05]  /*89f0*/  @!P0 NANOSLEEP.SYNCS 0x989680 ;  /* 0x009896800000895d */ /* 0x008fea0003900000 */
[----:B------:R-:W3:Y:S02]  /*8a00*/  @!P0 SYNCS.PHASECHK.TRANS64 P0, [R3+URZ+0xe0], R0 ;  /* 0x0000e000030085a7 */ /* 0x000ee400080010ff */
[----:B---3--:R-:W-:Y:S05]  /*8a10*/  @!P0 BRA `(.L_x_40) ;  /* 0xfffffffc00f08947 */ /* 0x008fea000383ffff */
[----:B------:R-:W-:Y:S05]  /*8a20*/  BRA `(.L_x_143) ;  /* 0xffffff9800847947 */ /* 0x000fea000383ffff */
.L_x_44:
[----:B-1----:R-:W-:-:S07]  /*8a30*/  MOV R0, UR4 ;  /* 0x0000000400007c02 */ /* 0x002fce0008000f00 */
.L_x_144:
[----:B-1----:R1:W3:Y:S02]  /*8a40*/  SYNCS.PHASECHK.TRANS64.TRYWAIT P0, [R0+URZ], R3 ;  /* 0x00000003000075a7 */ /* 0x0022e400080011ff */
[----:B---3--:R-:W-:Y:S05]  /*8a50*/  @!P0 NANOSLEEP.SYNCS 0x989680 ;  /* 0x009896800000895d */ /* 0x008fea0003900000 */
[----:B------:R-:W3:Y:S02]  /*8a60*/  @!P0 SYNCS.PHASECHK.TRANS64 P0, [R0+URZ], R3 ;  /* 0x00000003000085a7 */ /* 0x000ee400080010ff */
[----:B---3--:R-:W-:Y:S05]  /*8a70*/  @!P0 BRA `(.L_x_144) ;  /* 0xfffffffc00f08947 */ /* 0x008fea000383ffff */
[----:B------:R-:W-:Y:S05]  /*8a80*/  BRA `(.L_x_145) ;  /* 0xffffffa000307947 */ /* 0x000fea000383ffff */
.L_x_45:
[----:B------:R-:W-:-:S07]  /*8a90*/  MOV R0, UR5 ;  /* 0x0000000500007c02 */ /* 0x000fce0008000f00 */
.L_x_146:
[----:B-1----:R1:W3:Y:S02]  /*8aa0*/  SYNCS.PHASECHK.TRANS64.TRYWAIT P0, [R0+URZ], R3 ;  /* 0x00000003000075a7 */ /* 0x0022e400080011ff */
[----:B---3--:R-:W-:Y:S05]  /*8ab0*/  @!P0 NANOSLEEP.SYNCS 0x989680 ;  /* 0x009896800000895d */ /* 0x008fea0003900000 */
[----:B------:R-:W3:Y:S02]  /*8ac0*/  @!P0 SYNCS.PHASECHK.TRANS64 P0, [R0+URZ], R3 ;  /* 0x00000003000085a7 */ /* 0x000ee400080010ff */
[----:B---3--:R-:W-:Y:S05]  /*8ad0*/  @!P0 BRA `(.L_x_146) ;  /* 0xfffffffc00f08947 */ /* 0x008fea000383ffff */
[----:B------:R-:W-:Y:S05]  /*8ae0*/  BRA `(.L_x_147) ;  /* 0xffffffa0003c7947 */ /* 0x000fea000383ffff */
.L_x_46:
[----:B------:R-:W-:-:S07]  /*8af0*/  MOV R0, UR5 ;  /* 0x0000000500007c02 */ /* 0x000fce0008000f00 */
.L_x_148:
[----:B-1----:R1:W3:Y:S02]  /*8b00*/  SYNCS.PHASECHK.TRANS64.TRYWAIT P0, [R0+URZ], R3 ;  /* 0x00000003000075a7 */ /* 0x0022e400080011ff */
[----:B---3--:R-:W-:Y:S05]  /*8b10*/  @!P0 NANOSLEEP.SYNCS 0x989680 ;  /* 0x009896800000895d */ /* 0x008fea0003900000 */
[----:B------:R-:W3:Y:S02]  /*8b20*/  @!P0 SYNCS.PHASECHK.TRANS64 P0, [R0+URZ], R3 ;  /* 0x00000003000085a7 */ /* 0x000ee400080010ff */
[----:B---3--:R-:W-:Y:S05]  /*8b30*/  @!P0 BRA `(.L_x_148) ;  /* 0xfffffffc00f08947 */ /* 0x008fea000383ffff */
[----:B------:R-:W-:Y:S05]  /*8b40*/  BRA `(.L_x_149) ;  /* 0xffffffa000487947 */ /* 0x000fea000383ffff */
.L_x_47:
[----:B------:R-:W-:-:S07]  /*8b50*/  MOV R0, UR5 ;  /* 0x0000000500007c02 */ /* 0x000fce0008000f00 */
.L_x_150:
[----:B-1----:R1:W3:Y:S02]  /*8b60*/  SYNCS.PHASECHK.TRANS64.TRYWAIT P0, [R0+URZ], R3 ;  /* 0x00000003000075a7 */ /* 0x0022e400080011ff */
[----:B---3--:R-:W-:Y:S05]  /*8b70*/  @!P0 NANOSLEEP.SYNCS 0x989680 ;  /* 0x009896800000895d */ /* 0x008fea0003900000 */
[----:B------:R-:W3:Y:S02]  /*8b80*/  @!P0 SYNCS.PHASECHK.TRANS64 P0, [R0+URZ], R3 ;  /* 0x00000003000085a7 */ /* 0x000ee400080010ff */
[----:B---3--:R-:W-:Y:S05]  /*8b90*/  @!P0 BRA `(.L_x_150) ;  /* 0xfffffffc00f08947 */ /* 0x008fea000383ffff */
[----:B------:R-:W-:Y:S05]  /*8ba0*/  BRA `(.L_x_151) ;  /* 0xffffffa000547947 */ /* 0x000fea000383ffff */
.L_x_48:
[----:B------:R-:W-:-:S07]  /*8bb0*/  MOV R0, UR5 ;  /* 0x0000000500007c02 */ /* 0x000fce0008000f00 */
.L_x_152:
[----:B-1----:R1:W3:Y:S02]  /*8bc0*/  SYNCS.PHASECHK.TRANS64.TRYWAIT P0, [R0+URZ], R3 ;  /* 0x00000003000075a7 */ /* 0x0022e400080011ff */
[----:B---3--:R-:W-:Y:S05]  /*8bd0*/  @!P0 NANOSLEEP.SYNCS 0x989680 ;  /* 0x009896800000895d */ /* 0x008fea0003900000 */
[----:B------:R-:W3:Y:S02]  /*8be0*/  @!P0 SYNCS.PHASECHK.TRANS64 P0, [R0+URZ], R3 ;  /* 0x00000003000085a7 */ /* 0x000ee400080010ff */
[----:B---3--:R-:W-:Y:S05]  /*8bf0*/  @!P0 BRA `(.L_x_152) ;  /* 0xfffffffc00f08947 */ /* 0x008fea000383ffff */
[----:B------:R-:W-:Y:S05]  /*8c00*/  BRA `(.L_x_153) ;  /* 0xffffffa000607947 */ /* 0x000fea000383ffff */
.L_x_49:
[----:B------:R-:W-:-:S07]  /*8c10*/  MOV R0, UR5 ;  /* 0x0000000500007c02 */ /* 0x000fce0008000f00 */
.L_x_154:
[----:B-1----:R1:W3:Y:S02]  /*8c20*/  SYNCS.PHASECHK.TRANS64.TRYWAIT P0, [R0+URZ], R3 ;  /* 0x00000003000075a7 */ /* 0x0022e400080011ff */
[----:B---3--:R-:W-:Y:S05]  /*8c30*/  @!P0 NANOSLEEP.SYNCS 0x989680 ;  /* 0x009896800000895d */ /* 0x008fea0003900000 */
[----:B------:R-:W3:Y:S02]  /*8c40*/  @!P0 SYNCS.PHASECHK.TRANS64 P0, [R0+URZ], R3 ;  /* 0x00000003000085a7 */ /* 0x000ee400080010ff */
[----:B---3--:R-:W-:Y:S05]  /*8c50*/  @!P0 BRA `(.L_x_154) ;  /* 0xfffffffc00f08947 */ /* 0x008fea000383ffff */
[----:B------:R-:W-:Y:S05]  /*8c60*/  BRA `(.L_x_155) ;  /* 0xffffffa0006c7947 */ /* 0x000fea000383ffff */
.L_x_50:
[----:B------:R-:W-:-:S07]  /*8c70*/  MOV R0, UR5 ;  /* 0x0000000500007c02 */ /* 0x000fce0008000f00 */
.L_x_156:
[----:B-1----:R1:W3:Y:S02]  /*8c80*/  SYNCS.PHASECHK.TRANS64.TRYWAIT P0, [R0+URZ], R3 ;  /* 0x00000003000075a7 */ /* 0x0022e400080011ff */
[----:B---3--:R-:W-:Y:S05]  /*8c90*/  @!P0 NANOSLEEP.SYNCS 0x989680 ;  /* 0x009896800000895d */ /* 0x008fea0003900000 */
[----:B------:R-:W3:Y:S02]  /*8ca0*/  @!P0 SYNCS.PHASECHK.TRANS64 P0, [R0+URZ], R3 ;  /* 0x00000003000085a7 */ /* 0x000ee400080010ff */
[----:B---3--:R-:W-:Y:S05]  /*8cb0*/  @!P0 BRA `(.L_x_156) ;  /* 0xfffffffc00f08947 */ /* 0x008fea000383ffff */
[----:B------:R-:W-:Y:S05]  /*8cc0*/  BRA `(.L_x_157) ;  /* 0xffffffa000787947 */ /* 0x000fea000383ffff */
.L_x_51:
[----:B------:R-:W-:-:S07]  /*8cd0*/  MOV R0, UR5 ;  /* 0x0000000500007c02 */ /* 0x000fce0008000f00 */
.L_x_158:
[----:B-1----:R1:W3:Y:S02]  /*8ce0*/  SYNCS.PHASECHK.TRANS64.TRYWAIT P0, [R0+URZ], R3 ;  /* 0x00000003000075a7 */ /* 0x0022e400080011ff */
[----:B---3--:R-:W-:Y:S05]  /*8cf0*/  @!P0 NANOSLEEP.SYNCS 0x989680 ;  /* 0x009896800000895d */ /* 0x008fea0003900000 */
[----:B------:R-:W3:Y:S02]  /*8d00*/  @!P0 SYNCS.PHASECHK.TRANS64 P0, [R0+URZ], R3 ;  /* 0x00000003000085a7 */ /* 0x000ee400080010ff */
[----:B---3--:R-:W-:Y:S05]  /*8d10*/  @!P0 BRA `(.L_x_158) ;  /* 0xfffffffc00f08947 */ /* 0x008fea000383ffff */
[----:B------:R-:W-:Y:S05]  /*8d20*/  BRA `(.L_x_159) ;  /* 0xffffffa000847947 */ /* 0x000fea000383ffff */
.L_x_52:
[----:B------:R-:W-:-:S07]  /*8d30*/  MOV R0, UR5 ;  /* 0x0000000500007c02 */ /* 0x000fce0008000f00 */
.L_x_160:
[----:B-1----:R1:W3:Y:S02]  /*8d40*/  SYNCS.PHASECHK.TRANS64.TRYWAIT P0, [R0+URZ], R3 ;  /* 0x00000003000075a7 */ /* 0x0022e400080011ff */
[----:B---3--:R-:W-:Y:S05]  /*8d50*/  @!P0 NANOSLEEP.SYNCS 0x989680 ;  /* 0x009896800000895d */ /* 0x008fea0003900000 */
[----:B------:R-:W3:Y:S02]  /*8d60*/  @!P0 SYNCS.PHASECHK.TRANS64 P0, [R0+URZ], R3 ;  /* 0x00000003000085a7 */ /* 0x000ee400080010ff */
[----:B---3--:R-:W-:Y:S05]  /*8d70*/  @!P0 BRA `(.L_x_160) ;  /* 0xfffffffc00f08947 */ /* 0x008fea000383ffff */
[----:B------:R-:W-:Y:S05]  /*8d80*/  BRA `(.L_x_161) ;  /* 0xffffffa000907947 */ /* 0x000fea000383ffff */
.L_x_55:
[----:B--2---:R2:W3:Y:S02]  /*8d90*/  SYNCS.PHASECHK.TRANS64.TRYWAIT P0, [R0+URZ+0x140], R5 ;  /* 0x00014005000075a7 */ /* 0x0044e400080011ff */
[----:B---3--:R-:W-:Y:S05]  /*8da0*/  @!P0 NANOSLEEP.SYNCS 0x989680 ;  /* 0x009896800000895d */ /* 0x008fea0003900000 */
[----:B------:R-:W3:Y:S02]  /*8db0*/  @!P0 SYNCS.PHASECHK.TRANS64 P0, [R0+URZ+0x140], R5 ;  /* 0x00014005000085a7 */ /* 0x000ee400080010ff */
[----:B---3--:R-:W-:Y:S05]  /*8dc0*/  @!P0 BRA `(.L_x_55) ;  /* 0xfffffffc00f08947 */ /* 0x008fea000383ffff */
[----:B------:R-:W-:Y:S05]  /*8dd0*/  BRA `(.L_x_162) ;  /* 0xffffffa000f47947 */ /* 0x000fea000383ffff */
.L_x_56:
[----:B------:R-:W-:-:S07]  /*8de0*/  MOV R0, UR4 ;  /* 0x0000000400007c02 */ /* 0x000fce0008000f00 */
.L_x_163:
[----:B--2---:R2:W3:Y:S02]  /*8df0*/  SYNCS.PHASECHK.TRANS64.TRYWAIT P0, [R0+URZ+0xf0], R7 ;  /* 0x0000f007000075a7 */ /* 0x0044e400080011ff */
[----:B---3--:R-:W-:Y:S05]  /*8e00*/  @!P0 NANOSLEEP.SYNCS 0x989680 ;  /* 0x009896800000895d */ /* 0x008fea0003900000 */
[----:B------:R-:W3:Y:S02]  /*8e10*/  @!P0 SYNCS.PHASECHK.TRANS64 P0, [R0+URZ+0xf0], R7 ;  /* 0x0000f007000085a7 */ /* 0x000ee400080010ff */
[----:B---3--:R-:W-:Y:S05]  /*8e20*/  @!P0 BRA `(.L_x_163) ;  /* 0xfffffffc00f08947 */ /* 0x008fea000383ffff */
[----:B------:R-:W-:Y:S05]  /*8e30*/  BRA `(.L_x_164) ;  /* 0xffffffa400047947 */ /* 0x000fea000383ffff */
.L_x_57:
[----:B--2---:R2:W3:Y:S02]  /*8e40*/  SYNCS.PHASECHK.TRANS64.TRYWAIT P1, [R0+URZ+0xe0], R5 ;  /* 0x0000e005000075a7 */ /* 0x0044e400080211ff */
[----:B---3--:R-:W-:Y:S05]  /*8e50*/  @!P1 NANOSLEEP.SYNCS 0x989680 ;  /* 0x009896800000995d */ /* 0x008fea0003900000 */
[----:B------:R-:W3:Y:S02]  /*8e60*/  @!P1 SYNCS.PHASECHK.TRANS64 P1, [R0+URZ+0xe0], R5 ;  /* 0x0000e005000095a7 */ /* 0x000ee400080210ff */
[----:B---3--:R-:W-:Y:S05]  /*8e70*/  @!P1 BRA `(.L_x_57) ;  /* 0xfffffffc00f09947 */ /* 0x008fea000383ffff */
[----:B------:R-:W-:Y:S05]  /*8e80*/  BRA `(.L_x_165) ;  /* 0xffffffa400347947 */ /* 0x000fea000383ffff */
.L_x_60:
[----:B------:R-:W-:-:S07]  /*8e90*/  MOV R0, UR4 ;  /* 0x0000000400007c02 */ /* 0x000fce0008000f00 */
.L_x_166:
[----:B--2---:R2:W3:Y:S02]  /*8ea0*/  SYNCS.PHASECHK.TRANS64.TRYWAIT P0, [R0+URZ+0xf0], R3 ;  /* 0x0000f003000075a7 */ /* 0x0044e400080011ff */
[----:B---3--:R-:W-:Y:S05]  /*8eb0*/  @!P0 NANOSLEEP.SYNCS 0x989680 ;  /* 0x009896800000895d */ /* 0x008fea0003900000 */
[----:B------:R-:W3:Y:S02]  /*8ec0*/  @!P0 SYNCS.PHASECHK.TRANS64 P0, [R0+URZ+0xf0], R3 ;  /* 0x0000f003000085a7 */ /* 0x000ee400080010ff */
[----:B---3--:R-:W-:Y:S05]  /*8ed0*/  @!P0 BRA `(.L_x_166) ;  /* 0xfffffffc00f08947 */ /* 0x008fea000383ffff */
[----:B------:R-:W-:Y:S05]  /*8ee0*/  BRA `(.L_x_59) ;  /* 0xffffffa400887947 */ /* 0x000fea000383ffff */
.L_x_69:
[----:B--2---:R-:W-:-:S04]  /*8ef0*/  MOV R5, UR5 ;  /* 0x0000000500057c02 */ /* 0x004fc80008000f00 */
[----:B------:R2:W3:Y:S03]  /*8f00*/  SYNCS.PHASECHK.TRANS64.TRYWAIT P0, [R5+URZ+0x8], R6 ;  /* 0x00000806050075a7 */ /* 0x0004e600080011ff */
[----:B---3--:R-:W-:Y:S05]  /*8f10*/  @!P0 NANOSLEEP.SYNCS 0x989680 ;  /* 0x009896800000895d */ /* 0x008fea0003900000 */
[----:B------:R-:W3:Y:S02]  /*8f20*/  @!P0 SYNCS.PHASECHK.TRANS64 P0, [R5+URZ+0x8], R6 ;  /* 0x00000806050085a7 */ /* 0x000ee400080010ff */
[----:B---3--:R-:W-:Y:S05]  /*8f30*/  @!P0 BRA `(.L_x_69) ;  /* 0xfffffffc00ec8947 */ /* 0x008fea000383ffff */
[----:B------:R-:W-:Y:S05]  /*8f40*/  BRA `(.L_x_68) ;  /* 0xffffffa800407947 */ /* 0x000fea000383ffff */
.L_x_71:
[----:B------:R-:W-:Y:S01]  /*8f50*/  BSSY B0, `(.L_x_167) ;  /* 0x0000006000007945 */ /* 0x000fe20003800000 */
[----:B------:R-:W-:-:S07]  /*8f60*/  MOV R15, 0xffffffff ;  /* 0xffffffff000f7802 */ /* 0x000fce0000000f00 */
[----:B-12--5:R-:W-:Y:S05]  /*8f70*/  WARPSYNC.COLLECTIVE R15, `(.L_x_168) ;  /* 0x000000000f0c7348 */ /* 0x026fea0003c00000 */
[----:B------:R-:W-:Y:S02]  /*8f80*/  ELECT P6, UR79, PT ;  /* 0x00000000004f782f */ /* 0x000fe400038c0000 */
[----:B------:R-:W-:Y:S01]  /*8f90*/  MOV R14, UR79 ;  /* 0x0000004f000e7c02 */ /* 0x000fe20008000f00 */
[----:B-12--5:R-:W-:Y:S10]  /*8fa0*/  ENDCOLLECTIVE ;  /* 0x000000000000791b */ /* 0x026ff40003800000 */
.L_x_168:
[----:B------:R-:W-:Y:S05]  /*8fb0*/  BSYNC B0 ;  /* 0x0000000000007941 */ /* 0x000fea0003800000 */
.L_x_167:
[----:B------:R-:W-:Y:S01]  /*8fc0*/  PLOP3.LUT P0, PT, P6, PT, PT, 0x80, 0x8 ;  /* 0x000000000008781c */ /* 0x000fe2000370f070 */
[----:B------:R-:W-:-:S12]  /*8fd0*/  BRA `(.L_x_169) ;  /* 0xffffffa8006c7947 */ /* 0x000fd8000383ffff */
.L_x_73:
[----:B--2---:R-:W-:-:S04]  /*8fe0*/  MOV R3, UR5 ;  /* 0x0000000500037c02 */ /* 0x004fc80008000f00 */
[----:B------:R2:W3:Y:S03]  /*8ff0*/  SYNCS.PHASECHK.TRANS64.TRYWAIT P0, [R3+URZ+0x8], R4 ;  /* 0x00000804030075a7 */ /* 0x0004e600080011ff */
[----:B---3--:R-:W-:Y:S05]  /*9000*/  @!P0 NANOSLEEP.SYNCS 0x989680 ;  /* 0x009896800000895d */ /* 0x008fea0003900000 */
[----:B------:R-:W3:Y:S02]  /*9010*/  @!P0 SYNCS.PHASECHK.TRANS64 P0, [R3+URZ+0x8], R4 ;  /* 0x00000804030085a7 */ /* 0x000ee400080010ff */
[----:B---3--:R-:W-:Y:S05]  /*9020*/  @!P0 BRA `(.L_x_73) ;  /* 0xfffffffc00ec8947 */ /* 0x008fea000383ffff */
[----:B------:R-:W-:Y:S05]  /*9030*/  BRA `(.L_x_72) ;  /* 0xffffffa800707947 */ /* 0x000fea000383ffff */
.L_x_74:
[----:B-1----:R1:W2:Y:S02]  /*9040*/  SYNCS.PHASECHK.TRANS64.TRYWAIT P0, [R0+URZ+0xe0], R5 ;  /* 0x0000e005000075a7 */ /* 0x0022a400080011ff */
[----:B--2---:R-:W-:Y:S05]  /*9050*/  @!P0 NANOSLEEP.SYNCS 0x989680 ;  /* 0x009896800000895d */ /* 0x004fea0003900000 */
[----:B------:R-:W2:Y:S02]  /*9060*/  @!P0 SYNCS.PHASECHK.TRANS64 P0, [R0+URZ+0xe0], R5 ;  /* 0x0000e005000085a7 */ /* 0x000ea400080010ff */
[----:B--2---:R-:W-:Y:S05]  /*9070*/  @!P0 BRA `(.L_x_74) ;  /* 0xfffffffc00f08947 */ /* 0x004fea000383ffff */
[----:B------:R-:W-:Y:S05]  /*9080*/  BRA `(.L_x_170) ;  /* 0xffffffac005c7947 */ /* 0x000fea000383ffff */
.L_x_76:
[----:B------:R-:W-:-:S07]  /*9090*/  MOV R0, UR31 ;  /* 0x0000001f00007c02 */ /* 0x000fce0008000f00 */
.L_x_171:
[----:B-1----:R1:W2:Y:S02]  /*90a0*/  SYNCS.PHASECHK.TRANS64.TRYWAIT P0, [R0+URZ+0x120], R5 ;  /* 0x00012005000075a7 */ /* 0x0022a400080011ff */
[----:B--2---:R-:W-:Y:S05]  /*90b0*/  @!P0 NANOSLEEP.SYNCS 0x989680 ;  /* 0x009896800000895d */ /* 0x004fea0003900000 */
[----:B------:R-:W2:Y:S02]  /*90c0*/  @!P0 SYNCS.PHASECHK.TRANS64 P0, [R0+URZ+0x120], R5 ;  /* 0x00012005000085a7 */ /* 0x000ea400080010ff */
[----:B--2---:R-:W-:Y:S05]  /*90d0*/  @!P0 BRA `(.L_x_171) ;  /* 0xfffffffc00f08947 */ /* 0x004fea000383ffff */
[----:B------:R-:W-:Y:S05]  /*90e0*/  BRA `(.L_x_172) ;  /* 0xffffffac00a87947 */ /* 0x000fea000383ffff */
.L_x_79:
[----:B------:R-:W-:Y:S07]  /*90f0*/  MOV R0, UR5 ;  /* 0x0000000500007c02 */ /* 0x000fee0008000f00 */
.L_x_173:
[----:B-1----:R1:W2:Y:S02]  /*9100*/  SYNCS.PHASECHK.TRANS64.TRYWAIT P0, [R0+URZ], R5 ;  /* 0x00000005000075a7 */ /* 0x0022a400080011ff */
[----:B--2---:R-:W-:Y:S05]  /*9110*/  @!P0 NANOSLEEP.SYNCS 0x989680 ;  /* 0x009896800000895d */ /* 0x004fea0003900000 */
[----:B------:R-:W2:Y:S02]  /*9120*/  @!P0 SYNCS.PHASECHK.TRANS64 P0, [R0+URZ], R5 ;  /* 0x00000005000085a7 */ /* 0x000ea400080010ff */
[----:B--2---:R-:W-:Y:S05]  /*9130*/  @!P0 BRA `(.L_x_173) ;  /* 0xfffffffc00f08947 */ /* 0x004fea000383ffff */
[----:B------:R-:W-:Y:S05]  /*9140*/  BRA `(.L_x_78) ;  /* 0xffffffac00bc7947 */ /* 0x000fea000383ffff */
.L_x_83:
[----:B-1----:R-:W-:-:S07]  /*9150*/  MOV R0, UR4 ;  /* 0x0000000400007c02 */ /* 0x002fce0008000f00 */
.L_x_174:
[----:B-1----:R1:W2:Y:S02]  /*9160*/  SYNCS.PHASECHK.TRANS64.TRYWAIT P0, [R0+URZ], R3 ;  /* 0x00000003000075a7 */ /* 0x0022a400080011ff */
[----:B--2---:R-:W-:Y:S05]  /*9170*/  @!P0 NANOSLEEP.SYNCS 0x989680 ;  /* 0x009896800000895d */ /* 0x004fea0003900000 */
[----:B------:R-:W2:Y:S02]  /*9180*/  @!P0 SYNCS.PHASECHK.TRANS64 P0, [R0+URZ], R3 ;  /* 0x00000003000085a7 */ /* 0x000ea400080010ff */
[----:B--2---:R-:W-:Y:S05]  /*9190*/  @!P0 BRA `(.L_x_174) ;  /* 0xfffffffc00f08947 */ /* 0x004fea000383ffff */
[----:B------:R-:W-:Y:S05]  /*91a0*/  BRA `(.L_x_175) ;  /* 0xffffffb000b07947 */ /* 0x000fea000383ffff */
.L_x_84:
[----:B------:R-:W-:-:S07]  /*91b0*/  MOV R0, UR5 ;  /* 0x0000000500007c02 */ /* 0x000fce0008000f00 */
.L_x_176:
[----:B-1----:R1:W2:Y:S02]  /*91c0*/  SYNCS.PHASECHK.TRANS64.TRYWAIT P0, [R0+URZ], R3 ;  /* 0x00000003000075a7 */ /* 0x0022a400080011ff */
[----:B--2---:R-:W-:Y:S05]  /*91d0*/  @!P0 NANOSLEEP.SYNCS 0x989680 ;  /* 0x009896800000895d */ /* 0x004fea0003900000 */
[----:B------:R-:W2:Y:S02]  /*91e0*/  @!P0 SYNCS.PHASECHK.TRANS64 P0, [R0+URZ], R3 ;  /* 0x00000003000085a7 */ /* 0x000ea400080010ff */
[----:B--2---:R-:W-:Y:S05]  /*91f0*/  @!P0 BRA `(.L_x_176) ;  /* 0xfffffffc00f08947 */ /* 0x004fea000383ffff */
[----:B------:R-:W-:Y:S05]  /*9200*/  BRA `(.L_x_177) ;  /* 0xffffffb000bc7947 */ /* 0x000fea000383ffff */
.L_x_85:
[----:B------:R-:W-:-:S07]  /*9210*/  MOV R0, UR5 ;  /* 0x0000000500007c02 */ /* 0x000fce0008000f00 */
.L_x_178:
[----:B-1----:R1:W2:Y:S02]  /*9220*/  SYNCS.PHASECHK.TRANS64.TRYWAIT P0, [R0+URZ], R3 ;  /* 0x00000003000075a7 */ /* 0x0022a400080011ff */
[----:B--2---:R-:W-:Y:S05]  /*9230*/  @!P0 NANOSLEEP.SYNCS 0x989680 ;  /* 0x009896800000895d */ /* 0x004fea0003900000 */
[----:B------:R-:W2:Y:S02]  /*9240*/  @!P0 SYNCS.PHASECHK.TRANS64 P0, [R0+URZ], R3 ;  /* 0x00000003000085a7 */ /* 0x000ea400080010ff */
[----:B--2---:R-:W-:Y:S05]  /*9250*/  @!P0 BRA `(.L_x_178) ;  /* 0xfffffffc00f08947 */ /* 0x004fea000383ffff */
[----:B------:R-:W-:Y:S05]  /*9260*/  BRA `(.L_x_179) ;  /* 0xffffffb000c87947 */ /* 0x000fea000383ffff */
.L_x_88:
[----:B------:R-:W-:-:S07]  /*9270*/  MOV R0, UR26 ;  /* 0x0000001a00007c02 */ /* 0x000fce0008000f00 */
.L_x_180:
[----:B-1----:R1:W2:Y:S02]  /*9280*/  SYNCS.PHASECHK.TRANS64.TRYWAIT P1, [R0+URZ+0x160], R3 ;  /* 0x00016003000075a7 */ /* 0x0022a400080211ff */
[----:B--2---:R-:W-:Y:S05]  /*9290*/  @!P1 NANOSLEEP.SYNCS 0x989680 ;  /* 0x009896800000995d */ /* 0x004fea0003900000 */
[----:B------:R-:W2:Y:S02]  /*92a0*/  @!P1 SYNCS.PHASECHK.TRANS64 P1, [R0+URZ+0x160], R3 ;  /* 0x00016003000095a7 */ /* 0x000ea400080210ff */
[----:B--2---:R-:W-:Y:S05]  /*92b0*/  @!P1 BRA `(.L_x_180) ;  /* 0xfffffffc00f09947 */ /* 0x004fea000383ffff */
[----:B------:R-:W-:Y:S05]  /*92c0*/  BRA `(.L_x_181) ;  /* 0xffffffb400147947 */ /* 0x000fea000383ffff */
.L_x_93:
[----:B--2---:R2:W3:Y:S02]  /*92d0*/  SYNCS.PHASECHK.TRANS64.TRYWAIT P0, [R8+URZ+0xe0], R5 ;  /* 0x0000e005080075a7 */ /* 0x0044e400080011ff */
[----:B---3--:R-:W-:Y:S05]  /*92e0*/  @!P0 NANOSLEEP.SYNCS 0x989680 ;  /* 0x009896800000895d */ /* 0x008fea0003900000 */
[----:B------:R-:W3:Y:S02]  /*92f0*/  @!P0 SYNCS.PHASECHK.TRANS64 P0, [R8+URZ+0xe0], R5 ;  /* 0x0000e005080085a7 */ /* 0x000ee400080010ff */
[----:B---3--:R-:W-:Y:S05]  /*9300*/  @!P0 BRA `(.L_x_93) ;  /* 0xfffffffc00f08947 */ /* 0x008fea000383ffff */
[----:B------:R-:W-:Y:S05]  /*9310*/  BRA `(.L_x_182) ;  /* 0xffffffb800407947 */ /* 0x000fea000383ffff */
.L_x_96:
[----:B------:R-:W-:Y:S07]  /*9320*/  MOV R0, UR24 ;  /* 0x0000001800007c02 */ /* 0x000fee0008000f00 */
.L_x_183:
[----:B--2---:R2:W3:Y:S02]  /*9330*/  SYNCS.PHASECHK.TRANS64.TRYWAIT P1, [R0+URZ+0xd8], R5 ;  /* 0x0000d805000075a7 */ /* 0x0044e400080211ff */
[----:B---3--:R-:W-:Y:S05]  /*9340*/  @!P1 NANOSLEEP.SYNCS 0x989680 ;  /* 0x009896800000995d */ /* 0x008fea0003900000 */
[----:B------:R-:W3:Y:S02]  /*9350*/  @!P1 SYNCS.PHASECHK.TRANS64 P1, [R0+URZ+0xd8], R5 ;  /* 0x0000d805000095a7 */ /* 0x000ee400080210ff */
[----:B---3--:R-:W-:Y:S05]  /*9360*/  @!P1 BRA `(.L_x_183) ;  /* 0xfffffffc00f09947 */ /* 0x008fea000383ffff */
[----:B------:R-:W-:Y:S05]  /*9370*/  BRA `(.L_x_95) ;  /* 0xffffffbc00b87947 */ /* 0x000fea000383ffff */
.L_x_99:
[----:B------:R-:W-:Y:S07]  /*9380*/  MOV R0, UR4 ;  /* 0x0000000400007c02 */ /* 0x000fee0008000f00 */
.L_x_184:
[----:B--2---:R2:W3:Y:S02]  /*9390*/  SYNCS.PHASECHK.TRANS64.TRYWAIT P0, [R0+URZ+0xb8], R5 ;  /* 0x0000b805000075a7 */ /* 0x0044e400080011ff */
[----:B---3--:R-:W-:Y:S05]  /*93a0*/  @!P0 NANOSLEEP.SYNCS 0x989680 ;  /* 0x009896800000895d */ /* 0x008fea0003900000 */
[----:B------:R-:W3:Y:S02]  /*93b0*/  @!P0 SYNCS.PHASECHK.TRANS64 P0, [R0+URZ+0xb8], R5 ;  /* 0x0000b805000085a7 */ /* 0x000ee400080010ff */
[----:B---3--:R-:W-:Y:S05]  /*93c0*/  @!P0 BRA `(.L_x_184) ;  /* 0xfffffffc00f08947 */ /* 0x008fea000383ffff */
[----:B------:R-:W-:Y:S05]  /*93d0*/  BRA `(.L_x_185) ;  /* 0xffffffc000147947 */ /* 0x000fea000383ffff */
.L_x_100:
[----:B------:R-:W-:Y:S07]  /*93e0*/  MOV R5, UR5 ;  /* 0x0000000500057c02 */ /* 0x000fee0008000f00 */
.L_x_186:
[----:B--2---:R2:W3:Y:S02]  /*93f0*/  SYNCS.PHASECHK.TRANS64.TRYWAIT P0, [R5+URZ+0xb8], R0 ;  /* 0x0000b800050075a7 */ /* 0x0044e400080011ff */
[----:B---3--:R-:W-:Y:S05]  /*9400*/  @!P0 NANOSLEEP.SYNCS 0x989680 ;  /* 0x009896800000895d */ /* 0x008fea0003900000 */
[----:B------:R-:W3:Y:S02]  /*9410*/  @!P0 SYNCS.PHASECHK.TRANS64 P0, [R5+URZ+0xb8], R0 ;  /* 0x0000b800050085a7 */ /* 0x000ee400080010ff */
[----:B---3--:R-:W-:Y:S05]  /*9420*/  @!P0 BRA `(.L_x_186) ;  /* 0xfffffffc00f08947 */ /* 0x008fea000383ffff */
[----:B------:R-:W-:Y:S05]  /*9430*/  BRA `(.L_x_187) ;  /* 0xffffffc000807947 */ /* 0x000fea000383ffff */
.L_x_102:
[----:B------:R-:W-:-:S07]  /*9440*/  MOV R0, UR4 ;  /* 0x0000000400007c02 */ /* 0x000fce0008000f00 */
.L_x_188:
[----:B--2---:R2:W3:Y:S02]  /*9450*/  SYNCS.PHASECHK.TRANS64.TRYWAIT P0, [R0+URZ], R3 ;  /* 0x00000003000075a7 */ /* 0x0044e400080011ff */
[----:B---3--:R-:W-:Y:S05]  /*9460*/  @!P0 NANOSLEEP.SYNCS 0x989680 ;  /* 0x009896800000895d */ /* 0x008fea0003900000 */
[----:B------:R-:W3:Y:S02]  /*9470*/  @!P0 SYNCS.PHASECHK.TRANS64 P0, [R0+URZ], R3 ;  /* 0x00000003000085a7 */ /* 0x000ee400080010ff */
[----:B---3--:R-:W-:Y:S05]  /*9480*/  @!P0 BRA `(.L_x_188) ;  /* 0xfffffffc00f08947 */ /* 0x008fea000383ffff */
[----:B------:R-:W-:Y:S05]  /*9490*/  BRA `(.L_x_189) ;  /* 0xffffffc400187947 */ /* 0x000fea000383ffff */
.L_x_103:
[----:B------:R-:W-:-:S07]  /*94a0*/  MOV R0, UR5 ;  /* 0x0000000500007c02 */ /* 0x000fce0008000f00 */
.L_x_190:
[----:B--2---:R2:W3:Y:S02]  /*94b0*/  SYNCS.PHASECHK.TRANS64.TRYWAIT P0, [R0+URZ], R3 ;  /* 0x00000003000075a7 */ /* 0x0044e400080011ff */
[----:B---3--:R-:W-:Y:S05]  /*94c0*/  @!P0 NANOSLEEP.SYNCS 0x989680 ;  /* 0x009896800000895d */ /* 0x008fea0003900000 */
[----:B------:R-:W3:Y:S02]  /*94d0*/  @!P0 SYNCS.PHASECHK.TRANS64 P0, [R0+URZ], R3 ;  /* 0x00000003000085a7 */ /* 0x000ee400080010ff */
[----:B---3--:R-:W-:Y:S05]  /*94e0*/  @!P0 BRA `(.L_x_190) ;  /* 0xfffffffc00f08947 */ /* 0x008fea000383ffff */
[----:B------:R-:W-:Y:S05]  /*94f0*/  BRA `(.L_x_191) ;  /* 0xffffffc400247947 */ /* 0x000fea000383ffff */
.L_x_105:
[----:B-1----:R1:W2:Y:S02]  /*9500*/  SYNCS.PHASECHK.TRANS64.TRYWAIT P0, [R3+URZ+0xe0], R0 ;  /* 0x0000e000030075a7 */ /* 0x0022a400080011ff */
[----:B--2---:R-:W-:Y:S05]  /*9510*/  @!P0 NANOSLEEP.SYNCS 0x989680 ;  /* 0x009896800000895d */ /* 0x004fea0003900000 */
[----:B------:R-:W2:Y:S02]  /*9520*/  @!P0 SYNCS.PHASECHK.TRANS64 P0, [R3+URZ+0xe0], R0 ;  /* 0x0000e000030085a7 */ /* 0x000ea400080010ff */
[----:B--2---:R-:W-:Y:S05]  /*9530*/  @!P0 BRA `(.L_x_105) ;  /* 0xfffffffc00f08947 */ /* 0x004fea000383ffff */
[----:B------:R-:W-:Y:S05]  /*9540*/  BRA `(.L_x_192) ;  /* 0xffffffc8000c7947 */ /* 0x000fea000383ffff */
.L_x_115:
[----:B-1----:R1:W2:Y:S02]  /*9550*/  SYNCS.PHASECHK.TRANS64.TRYWAIT P1, [R0+URZ+0xa0], R3 ;  /* 0x0000a003000075a7 */ /* 0x0022a400080211ff */
[----:B--2---:R-:W-:Y:S05]  /*9560*/  @!P1 NANOSLEEP.SYNCS 0x989680 ;  /* 0x009896800000995d */ /* 0x004fea0003900000 */
[----:B------:R-:W2:Y:S02]  /*9570*/  @!P1 SYNCS.PHASECHK.TRANS64 P1, [R0+URZ+0xa0], R3 ;  /* 0x0000a003000095a7 */ /* 0x000ea400080210ff */
[----:B--2---:R-:W-:Y:S05]  /*9580*/  @!P1 BRA `(.L_x_115) ;  /* 0xfffffffc00f09947 */ /* 0x004fea000383ffff */
[----:B------:R-:W-:Y:S05]  /*9590*/  BRA `(.L_x_114) ;  /* 0xffffffd400a47947 */ /* 0x000fea000383ffff */
.L_x_117:
[----:B-1----:R1:W4:Y:S02]  /*95a0*/  SYNCS.PHASECHK.TRANS64.TRYWAIT P0, [R89+URZ+0x100], R2 ;  /* 0x00010002590075a7 */ /* 0x00232400080011ff */
[----:B----4-:R-:W-:Y:S05]  /*95b0*/  @!P0 NANOSLEEP.SYNCS 0x989680 ;  /* 0x009896800000895d */ /* 0x010fea0003900000 */
[----:B------:R-:W4:Y:S02]  /*95c0*/  @!P0 SYNCS.PHASECHK.TRANS64 P0, [R89+URZ+0x100], R2 ;  /* 0x00010002590085a7 */ /* 0x000f2400080010ff */
[----:B----4-:R-:W-:Y:S05]  /*95d0*/  @!P0 BRA `(.L_x_117) ;  /* 0xfffffffc00f08947 */ /* 0x010fea000383ffff */
[----:B------:R-:W-:Y:S05]  /*95e0*/  BRA `(.L_x_116) ;  /* 0xffffffd400dc7947 */ /* 0x000fea000383ffff */
.L_x_128:
[----:B---3--:R3:W4:Y:S02]  /*95f0*/  SYNCS.PHASECHK.TRANS64.TRYWAIT P0, [R3+URZ+0xa0], R4 ;  /* 0x0000a004030075a7 */ /* 0x00872400080011ff */
[----:B----4-:R-:W-:Y:S05]  /*9600*/  @!P0 NANOSLEEP.SYNCS 0x989680 ;  /* 0x009896800000895d */ /* 0x010fea0003900000 */
[----:B------:R-:W4:Y:S02]  /*9610*/  @!P0 SYNCS.PHASECHK.TRANS64 P0, [R3+URZ+0xa0], R4 ;  /* 0x0000a004030085a7 */ /* 0x000f2400080010ff */
[----:B----4-:R-:W-:Y:S05]  /*9620*/  @!P0 BRA `(.L_x_128) ;  /* 0xfffffffc00f08947 */ /* 0x010fea000383ffff */
[----:B------:R-:W-:Y:S05]  /*9630*/  BRA `(.L_x_127) ;  /* 0xffffffe000cc7947 */ /* 0x000fea000383ffff */
        .weak           $__internal_0_$__cuda_sm10x_tcgen05_guardrail_trap_col_being_dealloced_not_returned_by_alloc
        .type           $__internal_0_$__cuda_sm10x_tcgen05_guardrail_trap_col_being_dealloced_not_returned_by_alloc,@function
        .size           $__internal_0_$__cuda_sm10x_tcgen05_guardrail_trap_col_being_dealloced_not_returned_by_alloc,($__internal_1_$__cuda_sm10x_tcgen05_guardrail_trap_phase_invalid_during_alloc - $__internal_0_$__cuda_sm10x_tcgen05_guardrail_trap_col_being_dealloced_not_returned_by_alloc)
$__internal_0_$__cuda_sm10x_tcgen05_guardrail_trap_col_being_dealloced_not_returned_by_alloc:
[----:B------:R-:W-:Y:S05]  /*9640*/  BPT.TRAP 0x1 ;  /* 0x000000040000795c */ /* 0x000fea0000300000 */
[----:B------:R-:W-:-:S04]  /*9650*/  HFMA2 R3, -RZ, RZ, 0, 0 ;  /* 0x00000000ff037431 */ /* 0x000fc800000001ff */
[----:B------:R-:W-:Y:S05]  /*9660*/  RET.REL.NODEC R2 `(_ZN7cutlass13device_kernelINS_4gemm6kernel13GemmUniversalIN4cute5tupleIJiiiiEEENS1_10collective13CollectiveMmaINS1_35MainloopSm100TmaUmmaWarpSpecializedILi10ELi2ELi4ENS5_IJNS4_1CILi8EEENSA_ILi1EEESC_EEEEENS5_IJNSA_ILi256EEENSA_ILi64EEESG_EEENS_6half_tENS5_IJlSC_lEEESI_SJ_NS4_8TiledMMAINS4_8MMA_AtomIJNS4_26SM100_MMA_F16BF16_2x1SM_SSISI_SI_fLi256ELi64ELNS4_4UMMA5MajorE0ELSO_0ELNSN_7ScaleInE0ELSP_0EEEEEENS4_6LayoutINS5_IJSC_SC_SC_EEENS5_IJNSA_ILi0EEESU_SU_EEEEENS5_IJNS4_10UnderscoreESX_SX_EEEEENS4_18SM100_TMA_2SM_LOADENS4_14ComposedLayoutINS4_7SwizzleILi3ELi4ELi3EEENS4_18smem_ptr_flag_bitsILi16EEENSS_INS5_IJSB_SG_EEENS5_IJSG_SC_EEEEEEEvNS4_8identityENS4_28SM100_TMA_2SM_LOAD_MULTICASTES19_vS1A_EENS_8epilogue10collective18CollectiveEpilogueINS1D_23Sm100TmaWarpSpecializedILi3ELi2ELi32ELb1ELb0EEEJNS5_IJNSA_ILi128EEESG_SG_EEENS5_IJNSS_IS1I_SC_EENSS_INSA_ILi32EEESC_EEEEESI_SJ_SI_SJ_NS1D_6fusion15FusionCallbacksIS1H_NS1O_17LinearCombinationISI_fSI_fLNS_15FloatRoundStyleE2EEES1J_S1N_JEEENS4_5SM1004TMEM4LOAD26SM100_TMEM_LOAD_32dp32b32xENS4_13SM90_TMA_LOADENS11_INS12_ILi2ELi4ELi3EEES15_NSS_INS5_IJSB_S1L_EEENS5_IJS1L_SC_EEEEEEENS4_39AutoVectorizingCopyWithAssumedAlignmentILi128EEENS4_14SM90_TMA_STOREES23_S25_S25_EEEvvEEEEvNT_6ParamsE) ;  /* 0xffffff6802647950 */ /* 0x000fea0003c3ffff */
        .weak           $__internal_1_$__cuda_sm10x_tcgen05_guardrail_trap_phase_invalid_during_alloc
        .type           $__internal_1_$__cuda_sm10x_tcgen05_guardrail_trap_phase_invalid_during_alloc,@function
        .size           $__internal_1_$__cuda_sm10x_tcgen05_guardrail_trap_phase_invalid_during_alloc,($__internal_2_$__cuda_sm10x_tcgen05_guardrail_trap_unallocated_columns_being_dealloced - $__internal_1_$__cuda_sm10x_tcgen05_guardrail_trap_phase_invalid_during_alloc)
$__internal_1_$__cuda_sm10x_tcgen05_guardrail_trap_phase_invalid_during_alloc:
[----:B------:R-:W-:Y:S05]  /*9670*/  BPT.TRAP 0x1 ;  /* 0x000000040000795c */ /* 0x000fea0000300000 */
[----:B------:R-:W-:-:S04]  /*9680*/  MOV R5, 0x0 ;  /* 0x0000000000057802 */ /* 0x000fc80000000f00 */
[----:B------:R-:W-:Y:S05]  /*9690*/  RET.REL.NODEC R4 `(_ZN7cutlass13device_kernelINS_4gemm6kernel13GemmUniversalIN4cute5tupleIJiiiiEEENS1_10collective13CollectiveMmaINS1_35MainloopSm100TmaUmmaWarpSpecializedILi10ELi2ELi4ENS5_IJNS4_1CILi8EEENSA_ILi1EEESC_EEEEENS5_IJNSA_ILi256EEENSA_ILi64EEESG_EEENS_6half_tENS5_IJlSC_lEEESI_SJ_NS4_8TiledMMAINS4_8MMA_AtomIJNS4_26SM100_MMA_F16BF16_2x1SM_SSISI_SI_fLi256ELi64ELNS4_4UMMA5MajorE0ELSO_0ELNSN_7ScaleInE0ELSP_0EEEEEENS4_6LayoutINS5_IJSC_SC_SC_EEENS5_IJNSA_ILi0EEESU_SU_EEEEENS5_IJNS4_10UnderscoreESX_SX_EEEEENS4_18SM100_TMA_2SM_LOADENS4_14ComposedLayoutINS4_7SwizzleILi3ELi4ELi3EEENS4_18smem_ptr_flag_bitsILi16EEENSS_INS5_IJSB_SG_EEENS5_IJSG_SC_EEEEEEEvNS4_8identityENS4_28SM100_TMA_2SM_LOAD_MULTICASTES19_vS1A_EENS_8epilogue10collective18CollectiveEpilogueINS1D_23Sm100TmaWarpSpecializedILi3ELi2ELi32ELb1ELb0EEEJNS5_IJNSA_ILi128EEESG_SG_EEENS5_IJNSS_IS1I_SC_EENSS_INSA_ILi32EEESC_EEEEESI_SJ_SI_SJ_NS1D_6fusion15FusionCallbacksIS1H_NS1O_17LinearCombinationISI_fSI_fLNS_15FloatRoundStyleE2EEES1J_S1N_JEEENS4_5SM1004TMEM4LOAD26SM100_TMEM_LOAD_32dp32b32xENS4_13SM90_TMA_LOADENS11_INS12_ILi2ELi4ELi3EEES15_NSS_INS5_IJSB_S1L_EEENS5_IJS1L_SC_EEEEEEENS4_39AutoVectorizingCopyWithAssumedAlignmentILi128EEENS4_14SM90_TMA_STOREES23_S25_S25_EEEvvEEEEvNT_6ParamsE) ;  /* 0xffffff6804587950 */ /* 0x000fea0003c3ffff */
        .weak           $__internal_2_$__cuda_sm10x_tcgen05_guardrail_trap_unallocated_columns_being_dealloced
        .type           $__internal_2_$__cuda_sm10x_tcgen05_guardrail_trap_unallocated_columns_being_dealloced,@function
        .size           $__internal_2_$__cuda_sm10x_tcgen05_guardrail_trap_unallocated_columns_being_dealloced,(.L_x_194 - $__internal_2_$__cuda_sm10x_tcgen05_guardrail_trap_unallocated_columns_being_dealloced)
$__internal_2_$__cuda_sm10x_tcgen05_guardrail_trap_unallocated_columns_being_dealloced:
[----:B------:R-:W-:Y:S05]  /*96a0*/  BPT.TRAP 0x1 ;  /* 0x000000040000795c */ /* 0x000fea0000300000 */
[----:B------:R-:W-:-:S04]  /*96b0*/  HFMA2 R3, -RZ, RZ, 0, 0 ;  /* 0x00000000ff037431 */ /* 0x000fc800000001ff */
[----:B------:R-:W-:Y:S05]  /*96c0*/  RET.REL.NODEC R2 `(_ZN7cutlass13device_kernelINS_4gemm6kernel13GemmUniversalIN4cute5tupleIJiiiiEEENS1_10collective13CollectiveMmaINS1_35MainloopSm100TmaUmmaWarpSpecializedILi10ELi2ELi4ENS5_IJNS4_1CILi8EEENSA_ILi1EEESC_EEEEENS5_IJNSA_ILi256EEENSA_ILi64EEESG_EEENS_6half_tENS5_IJlSC_lEEESI_SJ_NS4_8TiledMMAINS4_8MMA_AtomIJNS4_26SM100_MMA_F16BF16_2x1SM_SSISI_SI_fLi256ELi64ELNS4_4UMMA5MajorE0ELSO_0ELNSN_7ScaleInE0ELSP_0EEEEEENS4_6LayoutINS5_IJSC_SC_SC_EEENS5_IJNSA_ILi0EEESU_SU_EEEEENS5_IJNS4_10UnderscoreESX_SX_EEEEENS4_18SM100_TMA_2SM_LOADENS4_14ComposedLayoutINS4_7SwizzleILi3ELi4ELi3EEENS4_18smem_ptr_flag_bitsILi16EEENSS_INS5_IJSB_SG_EEENS5_IJSG_SC_EEEEEEEvNS4_8identityENS4_28SM100_TMA_2SM_LOAD_MULTICASTES19_vS1A_EENS_8epilogue10collective18CollectiveEpilogueINS1D_23Sm100TmaWarpSpecializedILi3ELi2ELi32ELb1ELb0EEEJNS5_IJNSA_ILi128EEESG_SG_EEENS5_IJNSS_IS1I_SC_EENSS_INSA_ILi32EEESC_EEEEESI_SJ_SI_SJ_NS1D_6fusion15FusionCallbacksIS1H_NS1O_17LinearCombinationISI_fSI_fLNS_15FloatRoundStyleE2EEES1J_S1N_JEEENS4_5SM1004TMEM4LOAD26SM100_TMEM_LOAD_32dp32b32xENS4_13SM90_TMA_LOADENS11_INS12_ILi2ELi4ELi3EEES15_NSS_INS5_IJSB_S1L_EEENS5_IJS1L_SC_EEEEEEENS4_39AutoVectorizingCopyWithAssumedAlignmentILi128EEENS4_14SM90_TMA_STOREES23_S25_S25_EEEvvEEEEvNT_6ParamsE) ;  /* 0xffffff68024c7950 */ /* 0x000fea0003c3ffff */
.L_x_193:
[----:B------:R-:W-:-:S00]  /*96d0*/  BRA `(.L_x_193) ;  /* 0xfffffffc00fc7947 */ /* 0x000fc0000383ffff */
[----:B------:R-:W-:-:S00]  /*96e0*/  NOP ;  /* 0x0000000000007918 */ /* 0x000fc00000000000 */
        /* <DEDUP_REMOVED lines=9> */
.L_x_194:


//--------------------- .nv.global.init           --------------------------
	.section	.nv.global.init,"aw",@progbits
.nv.global.init:
	.type		$str$27,@object
	.size		$str$27,($str$28 - $str$27)
$str$27:
        /*0000*/ 	.byte	0x28, 0x61, 0x64, 0x64, 0x72, 0x65, 0x73, 0x73, 0x20, 0x26, 0x20, 0x6d, 0x61, 0x73, 0x6b, 0x29
        /*0010*/ 	.byte	0x20, 0x3d, 0x3d, 0x20, 0x30, 0x00
	.type		$str$28,@object
	.size		$str$28,($str$26 - $str$28)
$str$28:
        /*0016*/ 	.byte	0x2f, 0x74, 0x6d, 0x70, 0x2f, 0x63, 0x75, 0x74, 0x6c, 0x61, 0x73, 0x73, 0x5f, 0x73, 0x77, 0x65
        /*0026*/ 	.byte	0x65, 0x70, 0x5f, 0x73, 0x72, 0x63, 0x2f, 0x69, 0x6e, 0x63, 0x6c, 0x75, 0x64, 0x65, 0x2f, 0x63
        /*0036*/ 	.byte	0x75, 0x74, 0x65, 0x2f, 0x70, 0x6f, 0x69, 0x6e, 0x74, 0x65, 0x72, 0x5f, 0x66, 0x6c, 0x61, 0x67
        /*0046*/ 	.byte	0x67, 0x65, 0x64, 0x2e, 0x68, 0x70, 0x70, 0x00
	.type		$str$26,@object
	.size		$str$26,($str$25 - $str$26)
$str$26:
        /*004e*/ 	.byte	0x2f, 0x74, 0x6d, 0x70, 0x2f, 0x63, 0x75, 0x74, 0x6c, 0x61, 0x73, 0x73, 0x5f, 0x73, 0x77, 0x65
        /*005e*/ 	.byte	0x65, 0x70, 0x5f, 0x73, 0x72, 0x63, 0x2f, 0x69, 0x6e, 0x63, 0x6c, 0x75, 0x64, 0x65, 0x2f, 0x63
        /*006e*/ 	.byte	0x75, 0x74, 0x65, 0x2f, 0x61, 0x74, 0x6f, 0x6d, 0x2f, 0x63, 0x6f, 0x70, 0x79, 0x5f, 0x74, 0x72
        /*007e*/ 	.byte	0x61, 0x69, 0x74, 0x73, 0x5f, 0x73, 0x6d, 0x31, 0x30, 0x30, 0x2e, 0x68, 0x70, 0x70, 0x00
	.type		$str$25,@object
	.size		$str$25,(__unnamed_1 - $str$25)
$str$25:
        /*008d*/ 	.byte	0x28, 0x28, 0x75, 0x69, 0x6e, 0x74, 0x33, 0x32, 0x5f, 0x74, 0x28, 0x74, 0x68, 0x72, 0x65, 0x61
        /*009d*/ 	.byte	0x64, 0x49, 0x64, 0x78, 0x2e, 0x78, 0x29, 0x20, 0x2f, 0x20, 0x33, 0x32, 0x29, 0x20, 0x25, 0x20
        /*00ad*/ 	.byte	0x34, 0x29, 0x20, 0x3d, 0x3d, 0x20, 0x28, 0x28, 0x28, 0x74, 0x6d, 0x65, 0x6d, 0x5f, 0x61, 0x64
        /*00bd*/ 	.byte	0x64, 0x72, 0x20, 0x3e, 0x3e, 0x20, 0x31, 0x36, 0x29, 0x20, 0x2f, 0x20, 0x33, 0x32, 0x29, 0x20
        /*00cd*/ 	.byte	0x25, 0x20, 0x34, 0x29, 0x00
	.type		__unnamed_1,@object
	.size		__unnamed_1,(__unnamed_2 - __unnamed_1)
__unnamed_1:
        /*00d2*/ 	.byte	0x61, 0x75, 0x74, 0x6f, 0x20, 0x63, 0x75, 0x74, 0x65, 0x3a, 0x3a, 0x61, 0x73, 0x5f, 0x70, 0x6f
        /* <DEDUP_REMOVED lines=24> */
        /*0262*/ 	.byte	0x3e, 0x3e, 0x3e, 0x3e, 0x5d, 0x00
	.type		__unnamed_2,@object
	.size		__unnamed_2,(.L_2 - __unnamed_2)
__unnamed_2:
        /* <DEDUP_REMOVED lines=42> */
        /*0508*/ 	.byte	0x3e, 0x3e, 0x5d, 0x00
.L_2:


//--------------------- .nv.shared._ZN7cutlass13device_kernelINS_4gemm6kernel13GemmUniversalIN4cute5tupleIJiiiiEEENS1_10collective13CollectiveMmaINS1_35MainloopSm100TmaUmmaWarpSpecializedILi10ELi2ELi4ENS5_IJNS4_1CILi8EEENSA_ILi1EEESC_EEEEENS5_IJNSA_ILi256EEENSA_ILi64EEESG_EEENS_6half_tENS5_IJlSC_lEEESI_SJ_NS4_8TiledMMAINS4_8MMA_AtomIJNS4_26SM100_MMA_F16BF16_2x1SM_SSISI_SI_fLi256ELi64ELNS4_4UMMA5MajorE0ELSO_0ELNSN_7ScaleInE0ELSP_0EEEEEENS4_6LayoutINS5_IJSC_SC_SC_EEENS5_IJNSA_ILi0EEESU_SU_EEEEENS5_IJNS4_10UnderscoreESX_SX_EEEEENS4_18SM100_TMA_2SM_LOADENS4_14ComposedLayoutINS4_7SwizzleILi3ELi4ELi3EEENS4_18smem_ptr_flag_bitsILi16EEENSS_INS5_IJSB_SG_EEENS5_IJSG_SC_EEEEEEEvNS4_8identityENS4_28SM100_TMA_2SM_LOAD_MULTICASTES19_vS1A_EENS_8epilogue10collective18CollectiveEpilogueINS1D_23Sm100TmaWarpSpecializedILi3ELi2ELi32ELb1ELb0EEEJNS5_IJNSA_ILi128EEESG_SG_EEENS5_IJNSS_IS1I_SC_EENSS_INSA_ILi32EEESC_EEEEESI_SJ_SI_SJ_NS1D_6fusion15FusionCallbacksIS1H_NS1O_17LinearCombinationISI_fSI_fLNS_15FloatRoundStyleE2EEES1J_S1N_JEEENS4_5SM1004TMEM4LOAD26SM100_TMEM_LOAD_32dp32b32xENS4_13SM90_TMA_LOADENS11_INS12_ILi2ELi4ELi3EEES15_NSS_INS5_IJSB_S1L_EEENS5_IJS1L_SC_EEEEEEENS4_39AutoVectorizingCopyWithAssumedAlignmentILi128EEENS4_14SM90_TMA_STOREES23_S25_S25_EEEvvEEEEvNT_6ParamsE --------------------------
	.section	.nv.shared._ZN7cutlass13device_kernelINS_4gemm6kernel13GemmUniversalIN4cute5tupleIJiiiiEEENS1_10collective13CollectiveMmaINS1_35MainloopSm100TmaUmmaWarpSpecializedILi10ELi2ELi4ENS5_IJNS4_1CILi8EEENSA_ILi1EEESC_EEEEENS5_IJNSA_ILi256EEENSA_ILi64EEESG_EEENS_6half_tENS5_IJlSC_lEEESI_SJ_NS4_8TiledMMAINS4_8MMA_AtomIJNS4_26SM100_MMA_F16BF16_2x1SM_SSISI_SI_fLi256ELi64ELNS4_4UMMA5MajorE0ELSO_0ELNSN_7ScaleInE0ELSP_0EEEEEENS4_6LayoutINS5_IJSC_SC_SC_EEENS5_IJNSA_ILi0EEESU_SU_EEEEENS5_IJNS4_10UnderscoreESX_SX_EEEEENS4_18SM100_TMA_2SM_LOADENS4_14ComposedLayoutINS4_7SwizzleILi3ELi4ELi3EEENS4_18smem_ptr_flag_bitsILi16EEENSS_INS5_IJSB_SG_EEENS5_IJSG_SC_EEEEEEEvNS4_8identityENS4_28SM100_TMA_2SM_LOAD_MULTICASTES19_vS1A_EENS_8epilogue10collective18CollectiveEpilogueINS1D_23Sm100TmaWarpSpecializedILi3ELi2ELi32ELb1ELb0EEEJNS5_IJNSA_ILi128EEESG_SG_EEENS5_IJNSS_IS1I_SC_EENSS_INSA_ILi32EEESC_EEEEESI_SJ_SI_SJ_NS1D_6fusion15FusionCallbacksIS1H_NS1O_17LinearCombinationISI_fSI_fLNS_15FloatRoundStyleE2EEES1J_S1N_JEEENS4_5SM1004TMEM4LOAD26SM100_TMEM_LOAD_32dp32b32xENS4_13SM90_TMA_LOADENS11_INS12_ILi2ELi4ELi3EEES15_NSS_INS5_IJSB_S1L_EEENS5_IJS1L_SC_EEEEEEENS4_39AutoVectorizingCopyWithAssumedAlignmentILi128EEENS4_14SM90_TMA_STOREES23_S25_S25_EEEvvEEEEvNT_6ParamsE,"aw",@nobits
	.sectionflags	@""
	.align	16
	.zero		1024


//--------------------- .nv.shared.reserved.0     --------------------------
	.section	.nv.shared.reserved.0,"aw",@nobits
	.weak		__nv_reservedSMEM_offset_0_alias
	.size		__nv_reservedSMEM_offset_0_alias, 0, 64
	.other		__nv_reservedSMEM_offset_0_alias,@"STO_CUDA_RESERVED_SHARED STV_DEFAULT"
__nv_reservedSMEM_offset_0_alias:
	.zero		0
.nv.shared.reserved.0:
	.zero		64
	.weak		__nv_reservedSMEM_tcgen05_partition
	.type		__nv_reservedSMEM_tcgen05_partition,@object
	.size		__nv_reservedSMEM_tcgen05_partition,(.L_0 - __nv_reservedSMEM_tcgen05_partition)
__nv_reservedSMEM_tcgen05_partition:
	.zero		32
.L_0:


//--------------------- .nv.global                --------------------------
	.section	.nv.global,"aw",@nobits
.nv.global:
	.type		_ZN40_INTERNAL_e1d4d703_4_k_cu_1dba3544_236114cute1_E,@object
	.size		_ZN40_INTERNAL_e1d4d703_4_k_cu_1dba3544_236114cute1_E,(_ZN40_INTERNAL_e1d4d703_4_k_cu_1dba3544_236114cuda3std3__45__cpo6cbeginE - _ZN40_INTERNAL_e1d4d703_4_k_cu_1dba3544_236114cute1_E)
_ZN40_INTERNAL_e1d4d703_4_k_cu_1dba3544_236114cute1_E:
	.zero		1
	.type		_ZN40_INTERNAL_e1d4d703_4_k_cu_1dba3544_236114cuda3std3__45__cpo6cbeginE,@object
	.size		_ZN40_INTERNAL_e1d4d703_4_k_cu_1dba3544_236114cuda3std3__45__cpo6cbeginE,(_ZN40_INTERNAL_e1d4d703_4_k_cu_1dba3544_236114cuda3std3__48in_placeE - _ZN40_INTERNAL_e1d4d703_4_k_cu_1dba3544_236114cuda3std3__45__cpo6cbeginE)
_ZN40_INTERNAL_e1d4d703_4_k_cu_1dba3544_236114cuda3std3__45__cpo6cbeginE:
	.zero		1
	.type		_ZN40_INTERNAL_e1d4d703_4_k_cu_1dba3544_236114cuda3std3__48in_placeE,@object
	.size		_ZN40_INTERNAL_e1d4d703_4_k_cu_1dba3544_236114cuda3std3__48in_placeE,(_ZN40_INTERNAL_e1d4d703_4_k_cu_1dba3544_236114cuda3std6ranges3__45__cpo9iter_moveE - _ZN40_INTERNAL_e1d4d703_4_k_cu_1dba3544_236114cuda3std3__48in_placeE)
_ZN40_INTERNAL_e1d4d703_4_k_cu_1dba3544_236114cuda3std3__48in_placeE:
	.zero		1
	.type		_ZN40_INTERNAL_e1d4d703_4_k_cu_1dba3544_236114cuda3std6ranges3__45__cpo9iter_moveE,@object
	.size		_ZN40_INTERNAL_e1d4d703_4_k_cu_1dba3544_236114cuda3std6ranges3__45__cpo9iter_moveE,(_ZN40_INTERNAL_e1d4d703_4_k_cu_1dba3544_236114cuda3std3__45__cpo5beginE - _ZN40_INTERNAL_e1d4d703_4_k_cu_1dba3544_236114cuda3std6ranges3__45__cpo9iter_moveE)
_ZN40_INTERNAL_e1d4d703_4_k_cu_1dba3544_236114cuda3std6ranges3__45__cpo9iter_moveE:
	.zero		1
	.type		_ZN40_INTERNAL_e1d4d703_4_k_cu_1dba3544_236114cuda3std3__45__cpo5beginE,@object
	.size		_ZN40_INTERNAL_e1d4d703_4_k_cu_1dba3544_236114cuda3std3__45__cpo5beginE,(_ZN40_INTERNAL_e1d4d703_4_k_cu_1dba3544_236114cuda3std3__442_GLOBAL__N__e1d4d703_4_k_cu_1dba3544_236116ignoreE - _ZN40_INTERNAL_e1d4d703_4_k_cu_1dba3544_236114cuda3std3__45__cpo5beginE)
_ZN40_INTERNAL_e1d4d703_4_k_cu_1dba3544_236114cuda3std3__45__cpo5beginE:
	.zero		1
	.type		_ZN40_INTERNAL_e1d4d703_4_k_cu_1dba3544_236114cuda3std3__442_GLOBAL__N__e1d4d703_4_k_cu_1dba3544_236116ignoreE,@object
	.size		_ZN40_INTERNAL_e1d4d703_4_k_cu_1dba3544_236114cuda3std3__442_GLOBAL__N__e1d4d703_4_k_cu_1dba3544_236116ignoreE,(_ZN40_INTERNAL_e1d4d703_4_k_cu_1dba3544_236114cute7productE - _ZN40_INTERNAL_e1d4d703_4_k_cu_1dba3544_236114cuda3std3__442_GLOBAL__N__e1d4d703_4_k_cu_1dba3544_236116ignoreE)
_ZN40_INTERNAL_e1d4d703_4_k_cu_1dba3544_236114cuda3std3__442_GLOBAL__N__e1d4d703_4_k_cu_1dba3544_236116ignoreE:
	.zero		1
	.type		_ZN40_INTERNAL_e1d4d703_4_k_cu_1dba3544_236114cute7productE,@object
	.size		_ZN40_INTERNAL_e1d4d703_4_k_cu_1dba3544_236114cute7productE,(_ZN40_INTERNAL_e1d4d703_4_k_cu_1dba3544_236114cuda3std3__45__cpo3endE - _ZN40_INTERNAL_e1d4d703_4_k_cu_1dba3544_236114cute7productE)
_ZN40_INTERNAL_e1d4d703_4_k_cu_1dba3544_236114cute7productE:
	.zero		1
	.type		_ZN40_INTERNAL_e1d4d703_4_k_cu_1dba3544_236114cuda3std3__45__cpo3endE,@object
	.size		_ZN40_INTERNAL_e1d4d703_4_k_cu_1dba3544_236114cuda3std3__45__cpo3endE,(_ZN40_INTERNAL_e1d4d703_4_k_cu_1dba3544_236114cuda3std3__419piecewise_constructE - _ZN40_INTERNAL_e1d4d703_4_k_cu_1dba3544_236114cuda3std3__45__cpo3endE)
_ZN40_INTERNAL_e1d4d703_4_k_cu_1dba3544_236114cuda3std3__45__cpo3endE:
	.zero		1
	.type		_ZN40_INTERNAL_e1d4d703_4_k_cu_1dba3544_236114cuda3std3__419piecewise_constructE,@object
	.size		_ZN40_INTERNAL_e1d4d703_4_k_cu_1dba3544_236114cuda3std3__419piecewise_constructE,(_ZN40_INTERNAL_e1d4d703_4_k_cu_1dba3544_236114cuda3std3__45__cpo4cendE - _ZN40_INTERNAL_e1d4d703_4_k_cu_1dba3544_236114cuda3std3__419piecewise_constructE)
_ZN40_INTERNAL_e1d4d703_4_k_cu_1dba3544_236114cuda3std3__419piecewise_constructE:
	.zero		1
	.type		_ZN40_INTERNAL_e1d4d703_4_k_cu_1dba3544_236114cuda3std3__45__cpo4cendE,@object
	.size		_ZN40_INTERNAL_e1d4d703_4_k_cu_1dba3544_236114cuda3std3__45__cpo4cendE,(_ZN40_INTERNAL_e1d4d703_4_k_cu_1dba3544_236114cuda3std6ranges3__45__cpo4swapE - _ZN40_INTERNAL_e1d4d703_4_k_cu_1dba3544_236114cuda3std3__45__cpo4cendE)
_ZN40_INTERNAL_e1d4d703_4_k_cu_1dba3544_236114cuda3std3__45__cpo4cendE:
	.zero		1
	.type		_ZN40_INTERNAL_e1d4d703_4_k_cu_1dba3544_236114cuda3std6ranges3__45__cpo4swapE,@object
	.size		_ZN40_INTERNAL_e1d4d703_4_k_cu_1dba3544_236114cuda3std6ranges3__45__cpo4swapE,(.L_10 - _ZN40_INTERNAL_e1d4d703_4_k_cu_1dba3544_236114cuda3std6ranges3__45__cpo4swapE)
_ZN40_INTERNAL_e1d4d703_4_k_cu_1dba3544_236114cuda3std6ranges3__45__cpo4swapE:
	.zero		1
.L_10:


//--------------------- .nv.constant0._ZN7cutlass13device_kernelINS_4gemm6kernel13GemmUniversalIN4cute5tupleIJiiiiEEENS1_10collective13CollectiveMmaINS1_35MainloopSm100TmaUmmaWarpSpecializedILi10ELi2ELi4ENS5_IJNS4_1CILi8EEENSA_ILi1EEESC_EEEEENS5_IJNSA_ILi256EEENSA_ILi64EEESG_EEENS_6half_tENS5_IJlSC_lEEESI_SJ_NS4_8TiledMMAINS4_8MMA_AtomIJNS4_26SM100_MMA_F16BF16_2x1SM_SSISI_SI_fLi256ELi64ELNS4_4UMMA5MajorE0ELSO_0ELNSN_7ScaleInE0ELSP_0EEEEEENS4_6LayoutINS5_IJSC_SC_SC_EEENS5_IJNSA_ILi0EEESU_SU_EEEEENS5_IJNS4_10UnderscoreESX_SX_EEEEENS4_18SM100_TMA_2SM_LOADENS4_14ComposedLayoutINS4_7SwizzleILi3ELi4ELi3EEENS4_18smem_ptr_flag_bitsILi16EEENSS_INS5_IJSB_SG_EEENS5_IJSG_SC_EEEEEEEvNS4_8identityENS4_28SM100_TMA_2SM_LOAD_MULTICASTES19_vS1A_EENS_8epilogue10collective18CollectiveEpilogueINS1D_23Sm100TmaWarpSpecializedILi3ELi2ELi32ELb1ELb0EEEJNS5_IJNSA_ILi128EEESG_SG_EEENS5_IJNSS_IS1I_SC_EENSS_INSA_ILi32EEESC_EEEEESI_SJ_SI_SJ_NS1D_6fusion15FusionCallbacksIS1H_NS1O_17LinearCombinationISI_fSI_fLNS_15FloatRoundStyleE2EEES1J_S1N_JEEENS4_5SM1004TMEM4LOAD26SM100_TMEM_LOAD_32dp32b32xENS4_13SM90_TMA_LOADENS11_INS12_ILi2ELi4ELi3EEES15_NSS_INS5_IJSB_S1L_EEENS5_IJS1L_SC_EEEEEEENS4_39AutoVectorizingCopyWithAssumedAlignmentILi128EEENS4_14SM90_TMA_STOREES23_S25_S25_EEEvvEEEEvNT_6ParamsE --------------------------
	.section	.nv.constant0._ZN7cutlass13device_kernelINS_4gemm6kernel13GemmUniversalIN4cute5tupleIJiiiiEEENS1_10collective13CollectiveMmaINS1_35MainloopSm100TmaUmmaWarpSpecializedILi10ELi2ELi4ENS5_IJNS4_1CILi8EEENSA_ILi1EEESC_EEEEENS5_IJNSA_ILi256EEENSA_ILi64EEESG_EEENS_6half_tENS5_IJlSC_lEEESI_SJ_NS4_8TiledMMAINS4_8MMA_AtomIJNS4_26SM100_MMA_F16BF16_2x1SM_SSISI_SI_fLi256ELi64ELNS4_4UMMA5MajorE0ELSO_0ELNSN_7ScaleInE0ELSP_0EEEEEENS4_6LayoutINS5_IJSC_SC_SC_EEENS5_IJNSA_ILi0EEESU_SU_EEEEENS5_IJNS4_10UnderscoreESX_SX_EEEEENS4_18SM100_TMA_2SM_LOADENS4_14ComposedLayoutINS4_7SwizzleILi3ELi4ELi3EEENS4_18smem_ptr_flag_bitsILi16EEENSS_INS5_IJSB_SG_EEENS5_IJSG_SC_EEEEEEEvNS4_8identityENS4_28SM100_TMA_2SM_LOAD_MULTICASTES19_vS1A_EENS_8epilogue10collective18CollectiveEpilogueINS1D_23Sm100TmaWarpSpecializedILi3ELi2ELi32ELb1ELb0EEEJNS5_IJNSA_ILi128EEESG_SG_EEENS5_IJNSS_IS1I_SC_EENSS_INSA_ILi32EEESC_EEEEESI_SJ_SI_SJ_NS1D_6fusion15FusionCallbacksIS1H_NS1O_17LinearCombinationISI_fSI_fLNS_15FloatRoundStyleE2EEES1J_S1N_JEEENS4_5SM1004TMEM4LOAD26SM100_TMEM_LOAD_32dp32b32xENS4_13SM90_TMA_LOADENS11_INS12_ILi2ELi4ELi3EEES15_NSS_INS5_IJSB_S1L_EEENS5_IJS1L_SC_EEEEEEENS4_39AutoVectorizingCopyWithAssumedAlignmentILi128EEENS4_14SM90_TMA_STOREES23_S25_S25_EEEvvEEEEvNT_6ParamsE,"a",@progbits
	.sectionflags	@""
	.align	4
.nv.constant0._ZN7cutlass13device_kernelINS_4gemm6kernel13GemmUniversalIN4cute5tupleIJiiiiEEENS1_10collective13CollectiveMmaINS1_35MainloopSm100TmaUmmaWarpSpecializedILi10ELi2ELi4ENS5_IJNS4_1CILi8EEENSA_ILi1EEESC_EEEEENS5_IJNSA_ILi256EEENSA_ILi64EEESG_EEENS_6half_tENS5_IJlSC_lEEESI_SJ_NS4_8TiledMMAINS4_8MMA_AtomIJNS4_26SM100_MMA_F16BF16_2x1SM_SSISI_SI_fLi256ELi64ELNS4_4UMMA5MajorE0ELSO_0ELNSN_7ScaleInE0ELSP_0EEEEEENS4_6LayoutINS5_IJSC_SC_SC_EEENS5_IJNSA_ILi0EEESU_SU_EEEEENS5_IJNS4_10UnderscoreESX_SX_EEEEENS4_18SM100_TMA_2SM_LOADENS4_14ComposedLayoutINS4_7SwizzleILi3ELi4ELi3EEENS4_18smem_ptr_flag_bitsILi16EEENSS_INS5_IJSB_SG_EEENS5_IJSG_SC_EEEEEEEvNS4_8identityENS4_28SM100_TMA_2SM_LOAD_MULTICASTES19_vS1A_EENS_8epilogue10collective18CollectiveEpilogueINS1D_23Sm100TmaWarpSpecializedILi3ELi2ELi32ELb1ELb0EEEJNS5_IJNSA_ILi128EEESG_SG_EEENS5_IJNSS_IS1I_SC_EENSS_INSA_ILi32EEESC_EEEEESI_SJ_SI_SJ_NS1D_6fusion15FusionCallbacksIS1H_NS1O_17LinearCombinationISI_fSI_fLNS_15FloatRoundStyleE2EEES1J_S1N_JEEENS4_5SM1004TMEM4LOAD26SM100_TMEM_LOAD_32dp32b32xENS4_13SM90_TMA_LOADENS11_INS12_ILi2ELi4ELi3EEES15_NSS_INS5_IJSB_S1L_EEENS5_IJS1L_SC_EEEEEEENS4_39AutoVectorizingCopyWithAssumedAlignmentILi128EEENS4_14SM90_TMA_STOREES23_S25_S25_EEEvvEEEEvNT_6ParamsE:
	.zero		2944


//--------------------- SYMBOLS --------------------------

	.type		.nv.reservedSmem.offset0,@object
	.size		.nv.reservedSmem.offset0,0x4
	.type		.nv.reservedSmem.cap,@object
	.size		.nv.reservedSmem.cap,0x4
	.type		__assertfail,@function
